	.target	sm_100a

	.elftype	@"ET_EXEC"


//--------------------- .note.nv.tkinfo           --------------------------
	.section	.note.nv.tkinfo,"",@"SHT_NOTE"
	.sectionflags	@"SHF_NOTE_NV_TKINFO"
	.tkinfo
        /*0018*/ 	.word	0x00000081
        /*0030*/ 	.string	""
        /*0030*/ 	.string	"ptxas-blackwell"
        /*0030*/ 	.string	"Cuda compilation tools, release 12.9, V12.9.86"
        /*0030*/ 	.string	"Build cuda_12.9.r12.9/compiler.36037853_0"
        /*0030*/ 	.string	"-v  -suppress-debug-info  -lineinfo  -arch sm_100a "



//--------------------- .note.nv.cuver            --------------------------
	.section	.note.nv.cuver,"",@"SHT_NOTE"
	.sectionflags	@"SHF_NOTE_NV_CUVER"
        /*0018*/ 	.short	0x0001
        /*001a*/ 	.short	0x0064
        /*001c*/ 	.short	0x0001
        /*001e*/ 	.short	0x0000
        /*0020*/ 	.short	0x0001
        /*0022*/ 	.short	0x0000


//--------------------- .nv.info                  --------------------------
	.section	.nv.info,"",@"SHT_CUDA_INFO"
	.align	4


	//----- nvinfo : EIATTR_REGCOUNT
	.align		4
        /*0000*/ 	.byte	0x04, 0x2f
        /*0002*/ 	.short	(.L_4 - .L_3)
	.align		4
.L_3:
        /*0004*/ 	.word	index@(gluon_tcgen05)
        /*0008*/ 	.word	0x00000088


	//----- nvinfo : EIATTR_FRAME_SIZE
	.align		4
.L_4:
        /*000c*/ 	.byte	0x04, 0x11
        /*000e*/ 	.short	(.L_6 - .L_5)
	.align		4
.L_5:
        /*0010*/ 	.word	index@($__internal_2_$__cuda_sm10x_tcgen05_guardrail_trap_unallocated_columns_being_dealloced)
        /*0014*/ 	.word	0x00000000


	//----- nvinfo : EIATTR_FRAME_SIZE
	.align		4
.L_6:
        /*0018*/ 	.byte	0x04, 0x11
        /*001a*/ 	.short	(.L_8 - .L_7)
	.align		4
.L_7:
        /*001c*/ 	.word	index@($__internal_1_$__cuda_sm10x_tcgen05_guardrail_trap_phase_invalid_during_alloc)
        /*0020*/ 	.word	0x00000000


	//----- nvinfo : EIATTR_FRAME_SIZE
	.align		4
.L_8:
        /*0024*/ 	.byte	0x04, 0x11
        /*0026*/ 	.short	(.L_10 - .L_9)
	.align		4
.L_9:
        /*0028*/ 	.word	index@($__internal_0_$__cuda_sm10x_tcgen05_guardrail_trap_col_being_dealloced_not_returned_by_alloc)
        /*002c*/ 	.word	0x00000000


	//----- nvinfo : EIATTR_FRAME_SIZE
	.align		4
.L_10:
        /*0030*/ 	.byte	0x04, 0x11
        /*0032*/ 	.short	(.L_12 - .L_11)
	.align		4
.L_11:
        /*0034*/ 	.word	index@(gluon_tcgen05)
        /*0038*/ 	.word	0x00000000


	//----- nvinfo : EIATTR_MIN_STACK_SIZE
	.align		4
.L_12:
        /*003c*/ 	.byte	0x04, 0x12
        /*003e*/ 	.short	(.L_14 - .L_13)
	.align		4
.L_13:
        /*0040*/ 	.word	index@(gluon_tcgen05)
        /*0044*/ 	.word	0x00000000
.L_14:


//--------------------- .nv.info.gluon_tcgen05    --------------------------
	.section	.nv.info.gluon_tcgen05,"",@"SHT_CUDA_INFO"
	.sectionflags	@""
	.align	4


	//----- nvinfo : EIATTR_CUDA_API_VERSION
	.align		4
        /*0000*/ 	.byte	0x04, 0x37
        /*0002*/ 	.short	(.L_16 - .L_15)
.L_15:
        /*0004*/ 	.word	0x00000081


	//----- nvinfo : EIATTR_KPARAM_INFO
	.align		4
.L_16:
        /*0008*/ 	.byte	0x04, 0x17
        /*000a*/ 	.short	(.L_18 - .L_17)
.L_17:
        /*000c*/ 	.word	0x00000000
        /*0010*/ 	.short	0x000a
        /*0012*/ 	.short	0x0048
        /*0014*/ 	.byte	0x00, 0xf4, 0x21, 0x00


	//----- nvinfo : EIATTR_KPARAM_INFO
	.align		4
.L_18:
        /*0018*/ 	.byte	0x04, 0x17
        /*001a*/ 	.short	(.L_20 - .L_19)
.L_19:
        /*001c*/ 	.word	0x00000000
        /*0020*/ 	.short	0x0009
        /*0022*/ 	.short	0x0040
        /*0024*/ 	.byte	0x00, 0xf4, 0x21, 0x00


	//----- nvinfo : EIATTR_KPARAM_INFO
	.align		4
.L_20:
        /*0028*/ 	.byte	0x04, 0x17
        /*002a*/ 	.short	(.L_22 - .L_21)
.L_21:
        /*002c*/ 	.word	0x00000000
        /*0030*/ 	.short	0x0008
        /*0032*/ 	.short	0x0038
        /*0034*/ 	.byte	0x00, 0xf0, 0x21, 0x00


	//----- nvinfo : EIATTR_KPARAM_INFO
	.align		4
.L_22:
        /*0038*/ 	.byte	0x04, 0x17
        /*003a*/ 	.short	(.L_24 - .L_23)
.L_23:
        /*003c*/ 	.word	0x00000000
        /*0040*/ 	.short	0x0007
        /*0042*/ 	.short	0x0030
        /*0044*/ 	.byte	0x00, 0xf0, 0x21, 0x00


	//----- nvinfo : EIATTR_KPARAM_INFO
	.align		4
.L_24:
        /*0048*/ 	.byte	0x04, 0x17
        /*004a*/ 	.short	(.L_26 - .L_25)
.L_25:
        /*004c*/ 	.word	0x00000000
        /*0050*/ 	.short	0x0006
        /*0052*/ 	.short	0x0028
        /*0054*/ 	.byte	0x00, 0xf0, 0x21, 0x00


	//----- nvinfo : EIATTR_KPARAM_INFO
	.align		4
.L_26:
        /*0058*/ 	.byte	0x04, 0x17
        /*005a*/ 	.short	(.L_28 - .L_27)
.L_27:
        /*005c*/ 	.word	0x00000000
        /*0060*/ 	.short	0x0005
        /*0062*/ 	.short	0x0020
        /*0064*/ 	.byte	0x00, 0xf0, 0x11, 0x00


	//----- nvinfo : EIATTR_KPARAM_INFO
	.align		4
.L_28:
        /*0068*/ 	.byte	0x04, 0x17
        /*006a*/ 	.short	(.L_30 - .L_29)
.L_29:
        /*006c*/ 	.word	0x00000000
        /*0070*/ 	.short	0x0004
        /*0072*/ 	.short	0x001c
        /*0074*/ 	.byte	0x00, 0xf0, 0x11, 0x00


	//----- nvinfo : EIATTR_KPARAM_INFO
	.align		4
.L_30:
        /*0078*/ 	.byte	0x04, 0x17
        /*007a*/ 	.short	(.L_32 - .L_31)
.L_31:
        /*007c*/ 	.word	0x00000000
        /*0080*/ 	.short	0x0003
        /*0082*/ 	.short	0x0018
        /*0084*/ 	.byte	0x00, 0xf0, 0x11, 0x00


	//----- nvinfo : EIATTR_KPARAM_INFO
	.align		4
.L_32:
        /*0088*/ 	.byte	0x04, 0x17
        /*008a*/ 	.short	(.L_34 - .L_33)
.L_33:
        /*008c*/ 	.word	0x00000000
        /*0090*/ 	.short	0x0002
        /*0092*/ 	.short	0x0010
        /*0094*/ 	.byte	0x00, 0xf4, 0x21, 0x00


	//----- nvinfo : EIATTR_KPARAM_INFO
	.align		4
.L_34:
        /*0098*/ 	.byte	0x04, 0x17
        /*009a*/ 	.short	(.L_36 - .L_35)
.L_35:
        /*009c*/ 	.word	0x00000000
        /*00a0*/ 	.short	0x0001
        /*00a2*/ 	.short	0x0008
        /*00a4*/ 	.byte	0x00, 0xf4, 0x21, 0x00


	//----- nvinfo : EIATTR_KPARAM_INFO
	.align		4
.L_36:
        /*00a8*/ 	.byte	0x04, 0x17
        /*00aa*/ 	.short	(.L_38 - .L_37)
.L_37:
        /*00ac*/ 	.word	0x00000000
        /*00b0*/ 	.short	0x0000
        /*00b2*/ 	.short	0x0000
        /*00b4*/ 	.byte	0x00, 0xf4, 0x21, 0x00


	//----- nvinfo : EIATTR_AT_ENTRY_FRAGMENTS
	.align		4
.L_38:
        /*00b8*/ 	.byte	0x04, 0x4f
        /*00ba*/ 	.short	(.L_40 - .L_39)


	//   ....[0]....
.L_39:
        /*00bc*/ 	.word	0x00000004


	//----- nvinfo : EIATTR_RESERVED_SMEM_USED
	.align		4
.L_40:
        /*00c0*/ 	.byte	0x01, 0x41
	.zero		2


	//----- nvinfo : EIATTR_SPARSE_MMA_MASK
	.align		4
        /*00c4*/ 	.byte	0x03, 0x50
        /*00c6*/ 	.short	0x0000


	//----- nvinfo : EIATTR_TCGEN05_1CTA_USED
	.align		4
        /*00c8*/ 	.byte	0x01, 0x51
	.zero		2


	//----- nvinfo : EIATTR_MAXREG_COUNT
	.align		4
        /*00cc*/ 	.byte	0x03, 0x1b
        /*00ce*/ 	.short	0x00ff


	//----- nvinfo : EIATTR_NUM_BARRIERS
	.align		4
        /*00d0*/ 	.byte	0x02, 0x4c
        /*00d2*/ 	.byte	0x01
	.zero		1


	//----- nvinfo : EIATTR_INT_WARP_WIDE_INSTR_OFFSETS
	.align		4
        /*00d4*/ 	.byte	0x04, 0x31
        /*00d6*/ 	.short	(.L_42 - .L_41)


	//   ....[0]....
.L_41:
        /*00d8*/ 	.word	0x00001750


	//   ....[1]....
        /*00dc*/ 	.word	0x00001770


	//   ....[2]....
        /*00e0*/ 	.word	0x000017f0


	//   ....[3]....
        /*00e4*/ 	.word	0x00001ac0


	//   ....[4]....
        /*00e8*/ 	.word	0x00001ad0


	//   ....[5]....
        /*00ec*/ 	.word	0x00001b30


	//   ....[6]....
        /*00f0*/ 	.word	0x00001b40


	//   ....[7]....
        /*00f4*/ 	.word	0x00001d70


	//   ....[8]....
        /*00f8*/ 	.word	0x00001d80


	//   ....[9]....
        /*00fc*/ 	.word	0x00001f00


	//   ....[10]....
        /*0100*/ 	.word	0x00001f30


	//   ....[11]....
        /*0104*/ 	.word	0x00001f60


	//   ....[12]....
        /*0108*/ 	.word	0x00001f80


	//   ....[13]....
        /*010c*/ 	.word	0x000021a0


	//   ....[14]....
        /*0110*/ 	.word	0x000021b0


	//   ....[15]....
        /*0114*/ 	.word	0x00002c50


	//   ....[16]....
        /*0118*/ 	.word	0x00002ca0


	//----- nvinfo : EIATTR_COOP_GROUP_MASK_REGIDS
	.align		4
.L_42:
        /*011c*/ 	.byte	0x04, 0x29
        /*011e*/ 	.short	(.L_44 - .L_43)


	//   ....[0]....
.L_43:
        /*0120*/ 	.word	0xffffffff


	//   ....[1]....
        /*0124*/ 	.word	0xffffffff


	//   ....[2]....
        /*0128*/ 	.word	0xffffffff


	//   ....[3]....
        /*012c*/ 	.word	0xffffffff


	//   ....[4]....
        /*0130*/ 	.word	0xffffffff


	//   ....[5]....
        /*0134*/ 	.word	0xffffffff


	//   ....[6]....
        /*0138*/ 	.word	0xffffffff


	//   ....[7]....
        /*013c*/ 	.word	0xffffffff


	//   ....[8]....
        /*0140*/ 	.word	0xffffffff


	//   ....[9]....
        /*0144*/ 	.word	0xffffffff


	//----- nvinfo : EIATTR_COOP_GROUP_INSTR_OFFSETS
	.align		4
.L_44:
        /*0148*/ 	.byte	0x04, 0x28
        /*014a*/ 	.short	(.L_46 - .L_45)


	//   ....[0]....
.L_45:
        /*014c*/ 	.word	0x00000050


	//   ....[1]....
        /*0150*/ 	.word	0x00000310


	//   ....[2]....
        /*0154*/ 	.word	0x00000500


	//   ....[3]....
        /*0158*/ 	.word	0x000009a0


	//   ....[4]....
        /*015c*/ 	.word	0x00000ae0


	//   ....[5]....
        /*0160*/ 	.word	0x00000fe0


	//   ....[6]....
        /*0164*/ 	.word	0x00001120


	//   ....[7]....
        /*0168*/ 	.word	0x00001610


	//   ....[8]....
        /*016c*/ 	.word	0x00002ae0


	//   ....[9]....
        /*0170*/ 	.word	0x00002d50


	//----- nvinfo : EIATTR_VRC_CTA_INIT_COUNT
	.align		4
.L_46:
        /*0174*/ 	.byte	0x02, 0x4a
        /*0176*/ 	.byte	0x80
	.zero		1


	//----- nvinfo : EIATTR_MBARRIER_INSTR_OFFSETS
	.align		4
        /*0178*/ 	.byte	0x04, 0x39
        /*017a*/ 	.short	(.L_48 - .L_47)


	//   ....[0]....
.L_47:
        /*017c*/ 	.word	0x00001810
        /*0180*/ 	.word	0x000000ff
        /*0184*/ 	.word	0x0000f000
        /*0188*/ 	.short	0x0100
        /*018a*/ 	.byte	0x08
	.zero		1


	//   ....[1]....
        /*018c*/ 	.word	0x00001820
        /*0190*/ 	.word	0x000000ff
        /*0194*/ 	.word	0x0000f020
        /*0198*/ 	.short	0x0100
        /*019a*/ 	.byte	0x08
	.zero		1


	//   ....[2]....
        /*019c*/ 	.word	0x000018d0
        /*01a0*/ 	.word	0x000000ff
        /*01a4*/ 	.word	0x0000f008
        /*01a8*/ 	.short	0x0100
        /*01aa*/ 	.byte	0x08
	.zero		1


	//   ....[3]....
        /*01ac*/ 	.word	0x000018e0
        /*01b0*/ 	.word	0x000000ff
        /*01b4*/ 	.word	0x0000f028
        /*01b8*/ 	.short	0x0100
        /*01ba*/ 	.byte	0x08
	.zero		1


	//   ....[4]....
        /*01bc*/ 	.word	0x000019f0
        /*01c0*/ 	.word	0x000000ff
        /*01c4*/ 	.word	0x0000f010
        /*01c8*/ 	.short	0x0100
        /*01ca*/ 	.byte	0x08
	.zero		1


	//   ....[5]....
        /*01cc*/ 	.word	0x00001a00
        /*01d0*/ 	.word	0x000000ff
        /*01d4*/ 	.word	0x0000f030
        /*01d8*/ 	.short	0x0100
        /*01da*/ 	.byte	0x08
	.zero		1


	//   ....[6]....
        /*01dc*/ 	.word	0x00001bd0
        /*01e0*/ 	.word	0x000000ff
        /*01e4*/ 	.word	0x0000f000
        /*01e8*/ 	.short	0x010a
        /*01ea*/ 	.byte	0x08
	.zero		1


	//   ....[7]....
        /*01ec*/ 	.word	0x00001dd0
        /*01f0*/ 	.word	0x000000ff
        /*01f4*/ 	.word	0x0000f020
        /*01f8*/ 	.short	0x010a
        /*01fa*/ 	.byte	0x08
	.zero		1


	//   ....[8]....
        /*01fc*/ 	.word	0x00002000
        /*0200*/ 	.word	0x000000ff
        /*0204*/ 	.word	0x0000f000
        /*0208*/ 	.short	0x010a
        /*020a*/ 	.byte	0x1c
	.zero		1


	//   ....[9]....
        /*020c*/ 	.word	0x000021f0
        /*0210*/ 	.word	0x000000ff
        /*0214*/ 	.word	0x0000f020
        /*0218*/ 	.short	0x010a
        /*021a*/ 	.byte	0x1c
	.zero		1


	//   ....[10]....
        /*021c*/ 	.word	0x000022c0
        /*0220*/ 	.word	0x000000ff
        /*0224*/ 	.word	0x0000f000
        /*0228*/ 	.short	0x0108
        /*022a*/ 	.byte	0x08
	.zero		1


	//   ....[11]....
        /*022c*/ 	.word	0x000022d0
        /*0230*/ 	.word	0x000000ff
        /*0234*/ 	.word	0x0000f020
        /*0238*/ 	.short	0x0108
        /*023a*/ 	.byte	0x08
	.zero		1


	//   ....[12]....
        /*023c*/ 	.word	0x00002320
        /*0240*/ 	.word	0x000000ff
        /*0244*/ 	.word	0x0000f008
        /*0248*/ 	.short	0x0108
        /*024a*/ 	.byte	0x08
	.zero		1


	//   ....[13]....
        /*024c*/ 	.word	0x00002330
        /*0250*/ 	.word	0x000000ff
        /*0254*/ 	.word	0x0000f028
        /*0258*/ 	.short	0x0108
        /*025a*/ 	.byte	0x08
	.zero		1


	//   ....[14]....
        /*025c*/ 	.word	0x00002380
        /*0260*/ 	.word	0x000000ff
        /*0264*/ 	.word	0x0000f010
        /*0268*/ 	.short	0x0108
        /*026a*/ 	.byte	0x08
	.zero		1


	//   ....[15]....
        /*026c*/ 	.word	0x00002390
        /*0270*/ 	.word	0x000000ff
        /*0274*/ 	.word	0x0000f030
        /*0278*/ 	.short	0x0108
        /*027a*/ 	.byte	0x08
	.zero		1


	//   ....[16]....
        /*027c*/ 	.word	0x00002d70
        /*0280*/ 	.word	0x000000ff
        /*0284*/ 	.word	0x0000f000
        /*0288*/ 	.short	0x010a
        /*028a*/ 	.byte	0x08
	.zero		1


	//   ....[17]....
        /*028c*/ 	.word	0x00002da0
        /*0290*/ 	.word	0x000000ff
        /*0294*/ 	.word	0x0000f020
        /*0298*/ 	.short	0x010a
        /*029a*/ 	.byte	0x08
	.zero		1


	//   ....[18]....
        /*029c*/ 	.word	0x00002dd0
        /*02a0*/ 	.word	0x000000ff
        /*02a4*/ 	.word	0x0000f000
        /*02a8*/ 	.short	0x010a
        /*02aa*/ 	.byte	0x1c
	.zero		1


	//   ....[19]....
        /*02ac*/ 	.word	0x00002e00
        /*02b0*/ 	.word	0x000000ff
        /*02b4*/ 	.word	0x0000f020
        /*02b8*/ 	.short	0x010a
        /*02ba*/ 	.byte	0x1c
	.zero		1


	//----- nvinfo : EIATTR_NUM_MBARRIERS
	.align		4
.L_48:
        /*02bc*/ 	.byte	0x03, 0x38
        /*02be*/ 	.short	0x0006


	//----- nvinfo : EIATTR_EXIT_INSTR_OFFSETS
	.align		4
        /*02c0*/ 	.byte	0x04, 0x1c
        /*02c2*/ 	.short	(.L_50 - .L_49)


	//   ....[0]....
.L_49:
        /*02c4*/ 	.word	0x00002d60


	//----- nvinfo : EIATTR_REQNTID
	.align		4
.L_50:
        /*02c8*/ 	.byte	0x04, 0x10
        /*02ca*/ 	.short	(.L_52 - .L_51)
.L_51:
        /*02cc*/ 	.word	0x00000080
        /*02d0*/ 	.word	0x00000001
        /*02d4*/ 	.word	0x00000001


	//----- nvinfo : EIATTR_CRS_STACK_SIZE
	.align		4
.L_52:
        /*02d8*/ 	.byte	0x04, 0x1e
        /*02da*/ 	.short	(.L_54 - .L_53)
.L_53:
        /*02dc*/ 	.word	0x00000000


	//----- nvinfo : EIATTR_CBANK_PARAM_SIZE
	.align		4
.L_54:
        /*02e0*/ 	.byte	0x03, 0x19
        /*02e2*/ 	.short	0x0050


	//----- nvinfo : EIATTR_PARAM_CBANK
	.align		4
        /*02e4*/ 	.byte	0x04, 0x0a
        /*02e6*/ 	.short	(.L_56 - .L_55)
	.align		4
.L_55:
        /*02e8*/ 	.word	index@(.nv.constant0.gluon_tcgen05)
        /*02ec*/ 	.short	0x0380
        /*02ee*/ 	.short	0x0050


	//----- nvinfo : EIATTR_SW_WAR
	.align		4
.L_56:
        /*02f0*/ 	.byte	0x04, 0x36
        /*02f2*/ 	.short	(.L_58 - .L_57)
.L_57:
        /*02f4*/ 	.word	0x00000008
.L_58:


//--------------------- .nv.compat                --------------------------
	.section	.nv.compat,"",@"SHT_CUDA_COMPAT_INFO"
	.align	4
        /*0000*/ 	.byte	0x02, 0x02, 0x02, 0x00, 0x02, 0x05, 0x05, 0x00, 0x02, 0x03, 0x03, 0x00, 0x02, 0x06, 0x01, 0x00


//--------------------- .nv.callgraph             --------------------------
	.section	.nv.callgraph,"",@"SHT_CUDA_CALLGRAPH"
	.align	4
	.sectionentsize	8
	.align		4
        /*0000*/ 	.word	0x00000000
	.align		4
        /*0004*/ 	.word	0xffffffff
	.align		4
        /*0008*/ 	.word	0x00000000
	.align		4
        /*000c*/ 	.word	0xfffffffe
	.align		4
        /*0010*/ 	.word	0x00000000
	.align		4
        /*0014*/ 	.word	0xfffffffd
	.align		4
        /*0018*/ 	.word	0x00000000
	.align		4
        /*001c*/ 	.word	0xfffffffc


//--------------------- .text.gluon_tcgen05       --------------------------
	.section	.text.gluon_tcgen05,"ax",@progbits
	.align	128
        .global         gluon_tcgen05
        .type           gluon_tcgen05,@function
        .size           gluon_tcgen05,(.L_x_81 - gluon_tcgen05)
        .other          gluon_tcgen05,@"STO_CUDA_ENTRY STV_DEFAULT"
gluon_tcgen05:
.text.gluon_tcgen05:
[----:B------:R-:W1:Y:S01]  /*0000*/  LDC R1, c[0x0][0x37c] ;  /* 0x0000df00ff017b82 */ /* 0x000e620000000800 */
[----:B------:R-:W2:Y:S02]  /*0010*/  S2R R0, SR_TID.X ;  /* 0x0000000000007919 */ /* 0x000ea40000002100 */
[----:B--2---:R-:W-:-:S13]  /*0020*/  ISETP.GE.U32.AND P2, PT, R0, 0x20, PT ;  /* 0x000000200000780c */ /* 0x004fda0003f46070 */
[----:B------:R-:W-:Y:S05]  /*0030*/  @P2 BRA `(.L_x_0) ;  /* 0x0000000000b82947 */ /* 0x000fea0003800000 */
[----:B------:R-:W2:Y:S01]  /*0040*/  S2UR UR6, SR_CgaCtaId ;  /* 0x00000000000679c3 */ /* 0x000ea20000008800 */
[----:B------:R-:W-:Y:S01]  /*0050*/  NOP ;  /* 0x0000000000007918 */ /* 0x000fe20000000000 */
[----:B------:R-:W-:Y:S02]  /*0060*/  UMOV UR4, 0x40 ;  /* 0x0000004000047882 */ /* 0x000fe40000000000 */
[----:B--2---:R-:W-:-:S09]  /*0070*/  ULEA UR4, UR6, UR4, 0x18 ;  /* 0x0000000406047291 */ /* 0x004fd2000f8ec0ff */
[----:B------:R-:W2:Y:S01]  /*0080*/  LDS.U8 R2, [UR4] ;  /* 0x00000004ff027984 */ /* 0x000ea20008000000 */
[----:B------:R-:W-:Y:S02]  /*0090*/  UMOV UR4, 0x400 ;  /* 0x0000040000047882 */ /* 0x000fe40000000000 */
[----:B------:R-:W-:Y:S01]  /*00a0*/  ULEA UR4, UR6, UR4, 0x18 ;  /* 0x0000000406047291 */ /* 0x000fe2000f8ec0ff */
[----:B--2---:R-:W-:-:S13]  /*00b0*/  ISETP.NE.AND P0, PT, R2, RZ, PT ;  /* 0x000000ff0200720c */ /* 0x004fda0003f05270 */
[----:B------:R-:W-:Y:S05]  /*00c0*/  @P0 BRA `(.L_x_1) ;  /* 0x00000000007c0947 */ /* 0x000fea0003800000 */
[----:B------:R-:W-:-:S13]  /*00d0*/  ELECT P0, URZ, PT ;  /* 0x0000000000ff782f */ /* 0x000fda0003800000 */
[----:B------:R-:W-:Y:S05]  /*00e0*/  @!P0 BRA `(.L_x_2) ;  /* 0x0000000000848947 */ /* 0x000fea0003800000 */
[----:B------:R-:W-:Y:S01]  /*00f0*/  UMOV UR5, 0x8 ;  /* 0x0000000800057882 */ /* 0x000fe20000000000 */
[----:B------:R-:W-:Y:S02]  /*0100*/  IMAD.MOV.U32 R5, RZ, RZ, 0x1 ;  /* 0x00000001ff057424 */ /* 0x000fe400078e00ff */
[----:B------:R-:W-:Y:S02]  /*0110*/  IMAD.MOV.U32 R3, RZ, RZ, 0xff ;  /* 0x000000ffff037424 */ /* 0x000fe400078e00ff */
[----:B------:R-:W-:Y:S04]  /*0120*/  DEPBAR.LE SB2, 0x36 ;  /* 0x0000ad800000791a */ /* 0x000fe80000000000 */
[----:B------:R-:W2:Y:S02]  /*0130*/  UTCATOMSWS.FIND_AND_SET.ALIGN UP0, UR5, UR5 ;  /* 0x00000005000575e3 */ /* 0x000ea40008000800 */
[----:B--2---:R-:W-:-:S04]  /*0140*/  PLOP3.LUT P0, PT, PT, PT, UP0, 0x80, 0x8 ;  /* 0x000000000008781c */ /* 0x004fc80003f0f008 */
[----:B------:R-:W-:-:S04]  /*0150*/  SEL R2, RZ, 0xffffffff, !P0 ;  /* 0xffffffffff027807 */ /* 0x000fc80004000000 */
[----:B------:R-:W-:Y:S01]  /*0160*/  ISETP.NE.AND P0, PT, R2, RZ, PT ;  /* 0x000000ff0200720c */ /* 0x000fe20003f05270 */
[----:B------:R-:W-:-:S12]  /*0170*/  IMAD.U32 R2, RZ, RZ, UR5 ;  /* 0x00000005ff027e24 */ /* 0x000fd8000f8e00ff */
[----:B------:R-:W-:Y:S05]  /*0180*/  @P0 BRA `(.L_x_3) ;  /* 0x0000000000240947 */ /* 0x000fea0003800000 */
.L_x_4:
[----:B------:R-:W-:Y:S05]  /*0190*/  NANOSLEEP 0x64 ;  /* 0x000000640000795d */ /* 0x000fea0003800000 */
[----:B------:R-:W-:-:S05]  /*01a0*/  UMOV UR5, 0x8 ;  /* 0x0000000800057882 */ /* 0x000fca0000000000 */
[----:B------:R-:W-:Y:S04]  /*01b0*/  DEPBAR.LE SB2, 0x36 ;  /* 0x0000ad800000791a */ /* 0x000fe80000000000 */
[----:B------:R-:W2:Y:S02]  /*01c0*/  UTCATOMSWS.FIND_AND_SET.ALIGN UP0, UR5, UR5 ;  /* 0x00000005000575e3 */ /* 0x000ea40008000800 */
[----:B--2---:R-:W-:-:S04]  /*01d0*/  PLOP3.LUT P0, PT, PT, PT, UP0, 0x80, 0x8 ;  /* 0x000000000008781c */ /* 0x004fc80003f0f008 */
[----:B------:R-:W-:-:S04]  /*01e0*/  SEL R2, RZ, 0xffffffff, !P0 ;  /* 0xffffffffff027807 */ /* 0x000fc80004000000 */
[----:B------:R-:W-:Y:S01]  /*01f0*/  ISETP.NE.AND P0, PT, R2, RZ, PT ;  /* 0x000000ff0200720c */ /* 0x000fe20003f05270 */
[----:B------:R-:W-:-:S12]  /*0200*/  IMAD.U32 R2, RZ, RZ, UR5 ;  /* 0x00000005ff027e24 */ /* 0x000fd8000f8e00ff */
[----:B------:R-:W-:Y:S05]  /*0210*/  @!P0 BRA `(.L_x_4) ;  /* 0xfffffffc00dc8947 */ /* 0x000fea000383ffff */
.L_x_3:
[C---:B------:R-:W-:Y:S01]  /*0220*/  VIADD R4, R2.reuse, 0x10 ;  /* 0x0000001002047836 */ /* 0x040fe20000000000 */
[----:B------:R-:W-:Y:S01]  /*0230*/  UMOV UR5, 0x50 ;  /* 0x0000005000057882 */ /* 0x000fe20000000000 */
[----:B------:R-:W-:Y:S01]  /*0240*/  SHF.L.U32 R3, R3, R2, RZ ;  /* 0x0000000203037219 */ /* 0x000fe200000006ff */
[----:B------:R-:W-:Y:S01]  /*0250*/  ULEA UR5, UR6, UR5, 0x18 ;  /* 0x0000000506057291 */ /* 0x000fe2000f8ec0ff */
[----:B------:R-:W-:Y:S01]  /*0260*/  IMAD.SHL.U32 R2, R2, 0x20, RZ ;  /* 0x0000002002027824 */ /* 0x000fe200078e00ff */
[----:B------:R-:W-:-:S04]  /*0270*/  SHF.L.U32 R4, R5, R4, RZ ;  /* 0x0000000405047219 */ /* 0x000fc800000006ff */
[----:B------:R-:W-:-:S05]  /*0280*/  LOP3.LUT R3, R4, R3, RZ, 0xfc, !PT ;  /* 0x0000000304037212 */ /* 0x000fca00078efcff */
[----:B------:R2:W-:Y:S04]  /*0290*/  ATOMS.OR RZ, [UR5], R3 ;  /* 0x00000003ffff798c */ /* 0x0005e8000b000005 */
[----:B------:R2:W-:Y:S01]  /*02a0*/  STS [UR4], R2 ;  /* 0x00000002ff007988 */ /* 0x0005e20008000804 */
[----:B------:R-:W-:Y:S05]  /*02b0*/  BRA `(.L_x_2) ;  /* 0x0000000000107947 */ /* 0x000fea0003800000 */
.L_x_1:
[----:B------:R-:W-:Y:S01]  /*02c0*/  IMAD.MOV.U32 R3, RZ, RZ, -0x1 ;  /* 0xffffffffff037424 */ /* 0x000fe200078e00ff */
[----:B------:R-:W-:-:S04]  /*02d0*/  MOV R2, 0x300 ;  /* 0x0000030000027802 */ /* 0x000fc80000000f00 */
[----:B------:R2:W-:Y:S03]  /*02e0*/  STS [UR4], R3 ;  /* 0x00000003ff007988 */ /* 0x0005e60008000804 */
[----:B-12---:R-:W-:Y:S05]  /*02f0*/  CALL.REL.NOINC `($__internal_1_$__cuda_sm10x_tcgen05_guardrail_trap_phase_invalid_during_alloc) ;  /* 0x0000002800d87944 */ /* 0x006fea0003c00000 */
.L_x_2:
[----:B------:R-:W-:Y:S05]  /*0300*/  WARPSYNC.ALL ;  /* 0x0000000000007948 */ /* 0x000fea0003800000 */
[----:B------:R-:W-:Y:S01]  /*0310*/  NOP ;  /* 0x0000000000007918 */ /* 0x000fe20000000000 */
.L_x_0:
[----:B------:R-:W3:Y:S08]  /*0320*/  S2UR UR4, SR_CgaCtaId ;  /* 0x00000000000479c3 */ /* 0x000ef00000008800 */
[----:B------:R-:W-:Y:S01]  /*0330*/  BAR.SYNC.DEFER_BLOCKING 0x0 ;  /* 0x0000000000007b1d */ /* 0x000fe20000010000 */
[----:B------:R-:W-:-:S05]  /*0340*/  LOP3.LUT R10, R0, 0x7f, RZ, 0xc0, !PT ;  /* 0x0000007f000a7812 */ /* 0x000fca00078ec0ff */
[----:B------:R-:W-:Y:S02]  /*0350*/  UMOV UR8, 0x400 ;  /* 0x0000040000087882 */ /* 0x000fe40000000000 */
[----:B------:R-:W4:Y:S08]  /*0360*/  LDC R4, c[0x0][0x398] ;  /* 0x0000e600ff047b82 */ /* 0x000f300000000800 */
[----:B------:R-:W5:Y:S01]  /*0370*/  LDC R13, c[0x0][0x3a0] ;  /* 0x0000e800ff0d7b82 */ /* 0x000f620000000800 */
[----:B---3--:R-:W-:-:S07]  /*0380*/  ULEA UR8, UR4, UR8, 0x18 ;  /* 0x0000000804087291 */ /* 0x008fce000f8ec0ff */
[----:B------:R-:W3:Y:S02]  /*0390*/  S2UR UR15, SR_CTAID.Y ;  /* 0x00000000000f79c3 */ /* 0x000ee40000002600 */
[----:B--2---:R-:W2:Y:S06]  /*03a0*/  LDS R3, [UR8] ;  /* 0x00000008ff037984 */ /* 0x004eac0008000800 */
[----:B------:R-:W-:Y:S06]  /*03b0*/  BAR.SYNC.DEFER_BLOCKING 0x0 ;  /* 0x0000000000007b1d */ /* 0x000fec0000010000 */
[----:B------:R-:W-:Y:S05]  /*03c0*/  @P2 BRA `(.L_x_5) ;  /* 0x0000000000182947 */ /* 0x000fea0003800000 */
[----:B------:R-:W-:Y:S01]  /*03d0*/  ELECT P0, URZ, PT ;  /* 0x0000000000ff782f */ /* 0x000fe20003800000 */
[----:B------:R-:W-:Y:S01]  /*03e0*/  IMAD.MOV.U32 R2, RZ, RZ, 0x1 ;  /* 0x00000001ff027424 */ /* 0x000fe200078e00ff */
[----:B------:R-:W-:Y:S01]  /*03f0*/  UMOV UR5, 0x40 ;  /* 0x0000004000057882 */ /* 0x000fe20000000000 */
[----:B------:R-:W-:Y:S01]  /*0400*/  UVIRTCOUNT.DEALLOC.SMPOOL 0x80 ;  /* 0x000000800000784c */ /* 0x000fe20000000000 */
[----:B------:R-:W-:-:S09]  /*0410*/  ULEA UR5, UR4, UR5, 0x18 ;  /* 0x0000000504057291 */ /* 0x000fd2000f8ec0ff */
[----:B------:R5:W-:Y:S03]  /*0420*/  @P0 STS.U8 [UR5], R2 ;  /* 0x00000002ff000988 */ /* 0x000be60008000005 */
.L_x_5:
[----:B------:R-:W5:Y:S01]  /*0430*/  S2UR UR4, SR_CTAID.Z ;  /* 0x00000000000479c3 */ /* 0x000f620000002700 */
[----:B------:R-:W4:Y:S01]  /*0440*/  LDCU UR5, c[0x0][0x370] ;  /* 0x00006e00ff0577ac */ /* 0x000f220008000800 */
[----:B------:R-:W-:Y:S01]  /*0450*/  ISETP.GE.U32.AND P0, PT, R10, 0x20, PT ;  /* 0x000000200a00780c */ /* 0x000fe20003f06070 */
[----:B----4-:R-:W-:Y:S01]  /*0460*/  VIADD R4, R4, 0xffffffff ;  /* 0xffffffff04047836 */ /* 0x010fe20000000000 */
[C---:B------:R-:W-:Y:S01]  /*0470*/  ISETP.NE.U32.AND P3, PT, R10.reuse, RZ, PT ;  /* 0x000000ff0a00720c */ /* 0x040fe20003f65070 */
[----:B------:R-:W5:Y:S01]  /*0480*/  LDCU UR6, c[0x0][0x374] ;  /* 0x00006e80ff0677ac */ /* 0x000f620008000800 */
[----:B------:R-:W-:Y:S01]  /*0490*/  LEA R11, R10, UR8, 0x2 ;  /* 0x000000080a0b7c11 */ /* 0x000fe2000f8e10ff */
[----:B-----5:R-:W-:Y:S01]  /*04a0*/  VIADD R12, R13, 0xffffffff ;  /* 0xffffffff0d0c7836 */ /* 0x020fe20000000000 */
[----:B------:R-:W4:Y:S01]  /*04b0*/  S2UR UR7, SR_CTAID.X ;  /* 0x00000000000779c3 */ /* 0x000f220000002500 */
[----:B------:R-:W5:Y:S01]  /*04c0*/  LDCU.64 UR20, c[0x0][0x3c0] ;  /* 0x00007800ff1477ac */ /* 0x000f620008000a00 */
[----:B--2---:R-:W-:Y:S01]  /*04d0*/  R2UR UR23, R3 ;  /* 0x00000000031772ca */ /* 0x004fe200000e0000 */
[----:B------:R-:W-:Y:S04]  /*04e0*/  BSSY.RECONVERGENT B0, `(.L_x_6) ;  /* 0x0000011000007945 */ /* 0x000fe80003800200 */
[----:B------:R2:W-:Y:S01]  /*04f0*/  @!P0 STS [R11], RZ ;  /* 0x000000ff0b008388 */ /* 0x0005e20000000800 */
[----:B------:R-:W-:-:S03]  /*0500*/  NOP ;  /* 0x0000000000007918 */ /* 0x000fc60000000000 */
[----:B------:R2:W-:Y:S01]  /*0510*/  @!P3 STS [UR8+0x24], R4 ;  /* 0x00002404ff00b988 */ /* 0x0005e20008000808 */
[----:B---3--:R-:W-:-:S03]  /*0520*/  UIMAD UR4, UR4, UR6, UR15 ;  /* 0x00000006040472a4 */ /* 0x008fc6000f8e020f */
[----:B------:R2:W-:Y:S01]  /*0530*/  @!P3 STS [UR8+0x20], R12 ;  /* 0x0000200cff00b988 */ /* 0x0005e20008000808 */
[----:B----4-:R-:W-:-:S04]  /*0540*/  UIMAD UR4, UR4, UR5, UR7 ;  /* 0x00000005040472a4 */ /* 0x010fc8000f8e0207 */
[----:B------:R-:W-:-:S04]  /*0550*/  UIMAD UR4, UR4, 0x180, URZ ;  /* 0x00000180040478a4 */ /* 0x000fc8000f8e02ff */
[----:B-----5:R-:W-:-:S04]  /*0560*/  UIADD3 UR24, UP0, UPT, UR4, UR20, URZ ;  /* 0x0000001404187290 */ /* 0x020fc8000ff1e0ff */
[----:B------:R-:W-:Y:S01]  /*0570*/  ULEA.HI.X.SX32 UR25, UR4, UR21, 0x1, UP0 ;  /* 0x0000001504197291 */ /* 0x000fe200080f0eff */
[----:B--2---:R-:W-:Y:S11]  /*0580*/  @P3 BRA `(.L_x_7) ;  /* 0x0000000000183947 */ /* 0x004ff60003800000 */
[----:B------:R-:W2:Y:S01]  /*0590*/  LDS R2, [UR8+0x8] ;  /* 0x00000808ff027984 */ /* 0x000ea20008000800 */
[----:B------:R-:W3:Y:S01]  /*05a0*/  LDC.64 R6, c[0x0][0x380] ;  /* 0x0000e000ff067b82 */ /* 0x000ee20000000a00 */
[----:B------:R-:W-:Y:S02]  /*05b0*/  IMAD.MOV.U32 R3, RZ, RZ, 0x70 ;  /* 0x00000070ff037424 */ /* 0x000fe400078e00ff */
[----:B---3--:R3:W-:Y:S03]  /*05c0*/  STS.64 [UR8], R6 ;  /* 0x00000006ff007988 */ /* 0x0087e60008000a08 */
[----:B--2---:R-:W-:-:S05]  /*05d0*/  LOP3.LUT R2, R2, 0x10, R3, 0xd8, !PT ;  /* 0x0000001002027812 */ /* 0x004fca00078ed803 */
[----:B------:R3:W-:Y:S02]  /*05e0*/  STS [UR8+0x8], R2 ;  /* 0x00000802ff007988 */ /* 0x0007e40008000808 */
.L_x_7:
[----:B------:R-:W-:Y:S05]  /*05f0*/  BSYNC.RECONVERGENT B0 ;  /* 0x0000000000007941 */ /* 0x000fea0003800200 */
.L_x_6:
[----:B------:R-:W-:Y:S04]  /*0600*/  BSSY.RECONVERGENT B0, `(.L_x_8) ;  /* 0x000000a000007945 */ /* 0x000fe80003800200 */
[----:B------:R-:W-:Y:S05]  /*0610*/  @P3 BRA `(.L_x_9) ;  /* 0x0000000000203947 */ /* 0x000fea0003800000 */
[----:B---3--:R-:W2:Y:S01]  /*0620*/  LDS R2, [UR8+0x34] ;  /* 0x00003408ff027984 */ /* 0x008ea20008000800 */
[----:B------:R-:W-:Y:S02]  /*0630*/  IMAD.MOV.U32 R3, RZ, RZ, 0x1f000000 ;  /* 0x1f000000ff037424 */ /* 0x000fe400078e00ff */
[----:B------:R-:W-:Y:S01]  /*0640*/  @!P3 IMAD.MOV.U32 R5, RZ, RZ, 0x3f ;  /* 0x0000003fff05b424 */ /* 0x000fe200078e00ff */
[----:B------:R-:W3:Y:S02]  /*0650*/  @!P3 LDS R6, [UR8+0x38] ;  /* 0x00003808ff06b984 */ /* 0x000ee40008000800 */
[----:B--2---:R-:W-:Y:S02]  /*0660*/  LOP3.LUT R2, R2, 0xff000000, R3, 0xb8, !PT ;  /* 0xff00000002027812 */ /* 0x004fe400078eb803 */
[----:B---3--:R-:W-:-:S03]  /*0670*/  @!P3 LOP3.LUT R3, R6, 0xff, R5, 0xb8, !PT ;  /* 0x000000ff0603b812 */ /* 0x008fc600078eb805 */
[----:B------:R2:W-:Y:S04]  /*0680*/  STS [UR8+0x34], R2 ;  /* 0x00003402ff007988 */ /* 0x0005e80008000808 */
[----:B------:R2:W-:Y:S02]  /*0690*/  @!P3 STS [UR8+0x38], R3 ;  /* 0x00003803ff00b988 */ /* 0x0005e40008000808 */
.L_x_9:
[----:B------:R-:W-:Y:S05]  /*06a0*/  BSYNC.RECONVERGENT B0 ;  /* 0x0000000000007941 */ /* 0x000fea0003800200 */
.L_x_8:
[----:B------:R-:W-:Y:S04]  /*06b0*/  BSSY.RECONVERGENT B0, `(.L_x_10) ;  /* 0x000000e000007945 */ /* 0x000fe80003800200 */
[----:B------:R-:W-:Y:S05]  /*06c0*/  @P3 BRA `(.L_x_11) ;  /* 0x0000000000303947 */ /* 0x000fea0003800000 */
[----:B--2---:R-:W2:Y:S01]  /*06d0*/  LDS R3, [UR8+0x34] ;  /* 0x00003408ff037984 */ /* 0x004ea20008000800 */
[----:B------:R-:W4:Y:S03]  /*06e0*/  LDC.64 R8, c[0x0][0x3a8] ;  /* 0x0000ea00ff087b82 */ /* 0x000f260000000a00 */
[----:B---3--:R-:W3:Y:S01]  /*06f0*/  LDS R2, [UR8+0x1c] ;  /* 0x00001c08ff027984 */ /* 0x008ee20008000800 */
[C---:B----4-:R-:W-:Y:S01]  /*0700*/  SHF.L.U64.HI R6, R8.reuse, 0x1, R9 ;  /* 0x0000000108067819 */ /* 0x050fe20000010209 */
[----:B------:R-:W-:-:S03]  /*0710*/  IMAD.SHL.U32 R5, R8, 0x2, RZ ;  /* 0x0000000208057824 */ /* 0x000fc600078e00ff */
[--C-:B------:R-:W-:Y:S02]  /*0720*/  SHF.R.U32.HI R7, RZ, 0x4, R6.reuse ;  /* 0x00000004ff077819 */ /* 0x100fe40000011606 */
[----:B------:R-:W-:-:S05]  /*0730*/  SHF.R.U64 R5, R5, 0x4, R6 ;  /* 0x0000000405057819 */ /* 0x000fca0000001206 */
[----:B------:R4:W-:Y:S01]  /*0740*/  STS [UR8+0xc], R5 ;  /* 0x00000c05ff007988 */ /* 0x0009e20008000808 */
[----:B--2---:R-:W-:Y:S02]  /*0750*/  LOP3.LUT R3, R3, 0x7, RZ, 0xb8, !PT ;  /* 0x0000000703037812 */ /* 0x004fe400078eb8ff */
[----:B---3--:R-:W-:-:S03]  /*0760*/  LOP3.LUT R2, R2, 0xf, R7, 0xb8, !PT ;  /* 0x0000000f02027812 */ /* 0x008fc600078eb807 */
[----:B------:R4:W-:Y:S04]  /*0770*/  STS [UR8+0x34], R3 ;  /* 0x00003403ff007988 */ /* 0x0009e80008000808 */
[----:B------:R4:W-:Y:S02]  /*0780*/  STS [UR8+0x1c], R2 ;  /* 0x00001c02ff007988 */ /* 0x0009e40008000808 */
.L_x_11:
[----:B------:R-:W-:Y:S05]  /*0790*/  BSYNC.RECONVERGENT B0 ;  /* 0x0000000000007941 */ /* 0x000fea0003800200 */
.L_x_10:
[----:B------:R-:W-:Y:S04]  /*07a0*/  BSSY.RECONVERGENT B1, `(.L_x_12) ;  /* 0x000001a000017945 */ /* 0x000fe80003800200 */
[----:B------:R-:W-:Y:S04]  /*07b0*/  BSSY.RELIABLE B0, `(.L_x_13) ;  /* 0x0000015000007945 */ /* 0x000fe80003800100 */
[----:B------:R-:W-:Y:S05]  /*07c0*/  @P3 BRA `(.L_x_14) ;  /* 0x0000000000203947 */ /* 0x000fea0003800000 */
[----:B--234-:R-:W2:Y:S02]  /*07d0*/  LDS R2, [UR8+0x34] ;  /* 0x00003408ff027984 */ /* 0x01cea40008000800 */
[----:B--2---:R-:W-:-:S05]  /*07e0*/  LOP3.LUT R2, R2, 0x38, RZ, 0xb8, !PT ;  /* 0x0000003802027812 */ /* 0x004fca00078eb8ff */
[----:B------:R2:W-:Y:S01]  /*07f0*/  STS [UR8+0x34], R2 ;  /* 0x00003402ff007988 */ /* 0x0005e20008000808 */
[----:B------:R-:W-:Y:S05]  /*0800*/  @P3 BRA `(.L_x_15) ;  /* 0x0000000000203947 */ /* 0x000fea0003800000 */
[----:B--2---:R-:W2:Y:S01]  /*0810*/  LDS R2, [UR8+0x8] ;  /* 0x00000808ff027984 */ /* 0x004ea20008000800 */
[----:B------:R-:W-:-:S05]  /*0820*/  IMAD.MOV.U32 R3, RZ, RZ, 0x780 ;  /* 0x00000780ff037424 */ /* 0x000fca00078e00ff */
[----:B--2---:R-:W-:-:S05]  /*0830*/  LOP3.LUT R2, R2, 0x300, R3, 0xd8, !PT ;  /* 0x0000030002027812 */ /* 0x004fca00078ed803 */
[----:B------:R5:W-:Y:S02]  /*0840*/  STS [UR8+0x8], R2 ;  /* 0x00000802ff007988 */ /* 0x000be40008000808 */
.L_x_14:
[----:B------:R-:W-:Y:S05]  /*0850*/  @P3 BRA `(.L_x_16) ;  /* 0x0000000000283947 */ /* 0x000fea0003800000 */
[----:B--2345:R-:W2:Y:S02]  /*0860*/  LDS R2, [UR8+0x8] ;  /* 0x00000808ff027984 */ /* 0x03cea40008000800 */
[----:B--2---:R-:W-:-:S05]  /*0870*/  LOP3.LUT R2, R2, 0x1800, RZ, 0xb8, !PT ;  /* 0x0000180002027812 */ /* 0x004fca00078eb8ff */
[----:B------:R3:W-:Y:S02]  /*0880*/  STS [UR8+0x8], R2 ;  /* 0x00000802ff007988 */ /* 0x0007e40008000808 */
.L_x_15:
[----:B------:R-:W-:Y:S05]  /*0890*/  @P3 BREAK.RELIABLE B0 ;  /* 0x0000000000003942 */ /* 0x000fea0003800100 */
[----:B------:R-:W-:Y:S05]  /*08a0*/  @P3 BRA `(.L_x_17) ;  /* 0x0000000000243947 */ /* 0x000fea0003800000 */
[----:B------:R-:W4:Y:S01]  /*08b0*/  LDS R3, [UR8+0x8] ;  /* 0x00000808ff037984 */ /* 0x000f220008000800 */
[----:B--23--:R-:W-:-:S05]  /*08c0*/  IMAD.MOV.U32 R2, RZ, RZ, 0x6000 ;  /* 0x00006000ff027424 */ /* 0x00cfca00078e00ff */
[----:B----4-:R-:W-:-:S04]  /*08d0*/  LOP3.LUT R2, R3, 0x4000, R2, 0xd8, !PT ;  /* 0x0000400003027812 */ /* 0x010fc800078ed802 */
[----:B------:R-:W-:-:S05]  /*08e0*/  LOP3.LUT R2, R2, 0x400000, RZ, 0xb8, !PT ;  /* 0x0040000002027812 */ /* 0x000fca00078eb8ff */
[----:B------:R2:W-:Y:S02]  /*08f0*/  STS [UR8+0x8], R2 ;  /* 0x00000802ff007988 */ /* 0x0005e40008000808 */
.L_x_16:
[----:B------:R-:W-:Y:S05]  /*0900*/  BSYNC.RELIABLE B0 ;  /* 0x0000000000007941 */ /* 0x000fea0003800100 */
.L_x_13:
[----:B--2345:R-:W2:Y:S02]  /*0910*/  @!P3 LDS R2, [UR8+0x8] ;  /* 0x00000808ff02b984 */ /* 0x03cea40008000800 */
[----:B--2---:R-:W-:-:S05]  /*0920*/  @!P3 LOP3.LUT R2, R2, 0x8000, RZ, 0xb8, !PT ;  /* 0x000080000202b812 */ /* 0x004fca00078eb8ff */
[----:B------:R4:W-:Y:S02]  /*0930*/  @!P3 STS [UR8+0x8], R2 ;  /* 0x00000802ff00b988 */ /* 0x0009e40008000808 */
.L_x_17:
[----:B------:R-:W-:Y:S05]  /*0940*/  BSYNC.RECONVERGENT B1 ;  /* 0x0000000000017941 */ /* 0x000fea0003800200 */
.L_x_12:
[----:B------:R-:W-:Y:S05]  /*0950*/  WARPSYNC.ALL ;  /* 0x0000000000007948 */ /* 0x000fea0003800000 */
[----:B------:R-:W-:Y:S01]  /*0960*/  NOP ;  /* 0x0000000000007918 */ /* 0x000fe20000000000 */
[----:B------:R-:W-:Y:S05]  /*0970*/  @P0 BRA `(.L_x_18) ;  /* 0x0000000000300947 */ /* 0x000fea0003800000 */
[----:B--234-:R-:W2:Y:S01]  /*0980*/  S2R R2, SR_LANEID ;  /* 0x0000000000027919 */ /* 0x01cea20000000000 */
[----:B------:R-:W-:Y:S05]  /*0990*/  WARPSYNC.ALL ;  /* 0x0000000000007948 */ /* 0x000fea0003800000 */
[----:B------:R-:W-:Y:S01]  /*09a0*/  NOP ;  /* 0x0000000000007918 */ /* 0x000fe20000000000 */
[----:B--2---:R-:W-:-:S05]  /*09b0*/  IMAD.SHL.U32 R5, R2, 0x4, RZ ;  /* 0x0000000402057824 */ /* 0x004fca00078e00ff */
[----:B------:R-:W2:Y:S01]  /*09c0*/  LDS R7, [R5+UR8] ;  /* 0x0000000805077984 */ /* 0x000ea20008000800 */
[----:B------:R-:W-:-:S05]  /*09d0*/  IADD3 R2, P1, PT, R5, UR24, RZ ;  /* 0x0000001805027c10 */ /* 0x000fca000ff3e0ff */
[----:B------:R-:W-:-:S05]  /*09e0*/  IMAD.X R3, RZ, RZ, UR25, P1 ;  /* 0x00000019ff037e24 */ /* 0x000fca00088e06ff */
[----:B--2---:R5:W2:Y:S01]  /*09f0*/  ATOMG.E.EXCH.STRONG.GPU PT, RZ, [R2], R7 ;  /* 0x0000000702ff73a8 */ /* 0x004aa200041ee100 */
[----:B------:R-:W-:-:S04]  /*0a00*/  DEPBAR {5,4,3,2,1,0} ;  /* 0x0000003f0000791a */ /* 0x000fc80000000000 */
[----:B------:R-:W3:Y:S02]  /*0a10*/  CCTL.E.C.LDCU.IV.DEEP [UR24] ;  /* 0x0000000018007540 */ /* 0x000ee40009c08000 */
[----:B---3--:R5:W-:Y:S01]  /*0a20*/  UTMACCTL.IV [UR24] ;  /* 0x00000000180079b9 */ /* 0x008be20008000000 */
[----:B------:R-:W-:Y:S01]  /*0a30*/  NOP ;  /* 0x0000000000007918 */ /* 0x000fe20000000000 */
.L_x_18:
[----:B------:R-:W-:Y:S05]  /*0a40*/  @P0 BRA `(.L_x_19) ;  /* 0x00000000000c0947 */ /* 0x000fea0003800000 */
[----:B------:R0:W-:Y:S01]  /*0a50*/  UTMACMDFLUSH ;  /* 0x00000000000079b7 */ /* 0x0001e20000000000 */
[----:B------:R-:W-:Y:S05]  /*0a60*/  @P0 BRA `(.L_x_19) ;  /* 0x0000000000040947 */ /* 0x000fea0003800000 */
[----:B------:R-:W-:-:S04]  /*0a70*/  DEPBAR.LE SB0, 0x0 ;  /* 0x000080000000791a */ /* 0x000fc80000000000 */
.L_x_19:
[----:B------:R-:W-:Y:S05]  /*0a80*/  WARPSYNC.ALL ;  /* 0x0000000000007948 */ /* 0x000fea0003800000 */
[----:B------:R-:W-:Y:S01]  /*0a90*/  NOP ;  /* 0x0000000000007918 */ /* 0x000fe20000000000 */
[----:B--2---:R-:W-:Y:S06]  /*0aa0*/  BAR.SYNC.DEFER_BLOCKING 0x0 ;  /* 0x0000000000007b1d */ /* 0x004fec0000010000 */
[----:B------:R-:W-:Y:S02]  /*0ab0*/  BSSY.RECONVERGENT B1, `(.L_x_20) ;  /* 0x000000b000017945 */ /* 0x000fe40003800200 */
[----:B------:R-:W-:Y:S06]  /*0ac0*/  BAR.SYNC.DEFER_BLOCKING 0x0 ;  /* 0x0000000000007b1d */ /* 0x000fec0000010000 */
[----:B------:R2:W-:Y:S01]  /*0ad0*/  @!P0 STS [R11], RZ ;  /* 0x000000ff0b008388 */ /* 0x0005e20000000800 */
[----:B------:R-:W-:Y:S01]  /*0ae0*/  NOP ;  /* 0x0000000000007918 */ /* 0x000fe20000000000 */
[----:B------:R-:W-:Y:S05]  /*0af0*/  @P3 BRA `(.L_x_21) ;  /* 0x0000000000183947 */ /* 0x000fea0003800000 */
[----:B---345:R-:W3:Y:S01]  /*0b00*/  LDS R2, [UR8+0x8] ;  /* 0x00000808ff027984 */ /* 0x038ee20008000800 */
[----:B------:R-:W4:Y:S01]  /*0b10*/  LDC.64 R6, c[0x0][0x388] ;  /* 0x0000e200ff067b82 */ /* 0x000f220000000a00 */
[----:B------:R-:W-:Y:S02]  /*0b20*/  IMAD.MOV.U32 R3, RZ, RZ, 0x70 ;  /* 0x00000070ff037424 */ /* 0x000fe400078e00ff */
[----:B----4-:R4:W-:Y:S03]  /*0b30*/  STS.64 [UR8], R6 ;  /* 0x00000006ff007988 */ /* 0x0109e60008000a08 */
[----:B---3--:R-:W-:-:S05]  /*0b40*/  LOP3.LUT R2, R2, 0x10, R3, 0xd8, !PT ;  /* 0x0000001002027812 */ /* 0x008fca00078ed803 */
[----:B------:R4:W-:Y:S02]  /*0b50*/  STS [UR8+0x8], R2 ;  /* 0x00000802ff007988 */ /* 0x0009e40008000808 */
.L_x_21:
[----:B-----5:R-:W-:Y:S05]  /*0b60*/  BSYNC.RECONVERGENT B1 ;  /* 0x0000000000017941 */ /* 0x020fea0003800200 */
.L_x_20:
[----:B------:R-:W-:Y:S04]  /*0b70*/  BSSY.RECONVERGENT B2, `(.L_x_22) ;  /* 0x000000f000027945 */ /* 0x000fe80003800200 */
[----:B------:R-:W-:Y:S04]  /*0b80*/  BSSY.RELIABLE B1, `(.L_x_23) ;  /* 0x000000c000017945 */ /* 0x000fe80003800100 */
[----:B------:R-:W-:Y:S05]  /*0b90*/  @P3 BRA `(.L_x_24) ;  /* 0x0000000000283947 */ /* 0x000fea0003800000 */
[----:B---34-:R-:W3:Y:S01]  /*0ba0*/  LDS R2, [UR8+0x34] ;  /* 0x00003408ff027984 */ /* 0x018ee20008000800 */
[----:B------:R-:W-:Y:S01]  /*0bb0*/  IMAD.MOV.U32 R3, RZ, RZ, 0x1f000000 ;  /* 0x1f000000ff037424 */ /* 0x000fe200078e00ff */
[----:B------:R-:W-:Y:S05]  /*0bc0*/  @P3 BREAK.RELIABLE B1 ;  /* 0x0000000000013942 */ /* 0x000fea0003800100 */
[----:B---3--:R-:W-:-:S05]  /*0bd0*/  LOP3.LUT R2, R2, 0xff000000, R3, 0xb8, !PT ;  /* 0xff00000002027812 */ /* 0x008fca00078eb803 */
[----:B------:R3:W-:Y:S01]  /*0be0*/  STS [UR8+0x34], R2 ;  /* 0x00003402ff007988 */ /* 0x0007e20008000808 */
[----:B------:R-:W-:Y:S05]  /*0bf0*/  @P3 BRA `(.L_x_25) ;  /* 0x0000000000183947 */ /* 0x000fea0003800000 */
[----:B---3--:R-:W3:Y:S01]  /*0c00*/  LDS R2, [UR8+0x38] ;  /* 0x00003808ff027984 */ /* 0x008ee20008000800 */
[----:B------:R-:W-:-:S05]  /*0c10*/  IMAD.MOV.U32 R3, RZ, RZ, 0xff ;  /* 0x000000ffff037424 */ /* 0x000fca00078e00ff */
[----:B---3--:R-:W-:-:S05]  /*0c20*/  LOP3.LUT R2, R2, 0xff, R3, 0xb8, !PT ;  /* 0x000000ff02027812 */ /* 0x008fca00078eb803 */
[----:B------:R5:W-:Y:S02]  /*0c30*/  STS [UR8+0x38], R2 ;  /* 0x00003802ff007988 */ /* 0x000be40008000808 */
.L_x_24:
[----:B------:R-:W-:Y:S05]  /*0c40*/  BSYNC.RELIABLE B1 ;  /* 0x0000000000017941 */ /* 0x000fea0003800100 */
.L_x_23:
[----:B------:R2:W-:Y:S02]  /*0c50*/  @!P3 STS [UR8+0x20], R12 ;  /* 0x0000200cff00b988 */ /* 0x0005e40008000808 */
.L_x_25:
[----:B------:R-:W-:Y:S05]  /*0c60*/  BSYNC.RECONVERGENT B2 ;  /* 0x0000000000027941 */ /* 0x000fea0003800200 */
.L_x_22:
[----:B------:R-:W-:Y:S05]  /*0c70*/  WARPSYNC.ALL ;  /* 0x0000000000007948 */ /* 0x000fea0003800000 */
[----:B------:R-:W-:Y:S01]  /*0c80*/  NOP ;  /* 0x0000000000007918 */ /* 0x000fe20000000000 */
[----:B------:R-:W2:Y:S01]  /*0c90*/  LDC R5, c[0x0][0x39c] ;  /* 0x0000e700ff057b82 */ /* 0x000ea20000000800 */
[----:B------:R-:W-:Y:S01]  /*0ca0*/  BSSY.RECONVERGENT B2, `(.L_x_26) ;  /* 0x0000010000027945 */ /* 0x000fe20003800200 */
[----:B--2---:R-:W-:-:S05]  /*0cb0*/  VIADD R5, R5, 0xffffffff ;  /* 0xffffffff05057836 */ /* 0x004fca0000000000 */
[----:B------:R2:W-:Y:S01]  /*0cc0*/  @!P3 STS [UR8+0x24], R5 ;  /* 0x00002405ff00b988 */ /* 0x0005e20008000808 */
[----:B------:R-:W-:Y:S05]  /*0cd0*/  @P3 BRA `(.L_x_27) ;  /* 0x0000000000303947 */ /* 0x000fea0003800000 */
[----:B------:R-:W2:Y:S01]  /*0ce0*/  LDS R3, [UR8+0x34] ;  /* 0x00003408ff037984 */ /* 0x000ea20008000800 */
[----:B----4-:R-:W4:Y:S03]  /*0cf0*/  LDC.64 R6, c[0x0][0x3b0] ;  /* 0x0000ec00ff067b82 */ /* 0x010f260000000a00 */
[----:B---3-5:R-:W3:Y:S01]  /*0d00*/  LDS R2, [UR8+0x1c] ;  /* 0x00001c08ff027984 */ /* 0x028ee20008000800 */
        /* <DEDUP_REMOVED lines=9> */
.L_x_27:
[----:B------:R-:W-:Y:S05]  /*0da0*/  BSYNC.RECONVERGENT B2 ;  /* 0x0000000000027941 */ /* 0x000fea0003800200 */
.L_x_26:
[----:B------:R-:W-:Y:S04]  /*0db0*/  BSSY.RECONVERGENT B3, `(.L_x_28) ;  /* 0x000001a000037945 */ /* 0x000fe80003800200 */
[----:B------:R-:W-:Y:S04]  /*0dc0*/  BSSY.RELIABLE B2, `(.L_x_29) ;  /* 0x0000015000027945 */ /* 0x000fe80003800100 */
[----:B------:R-:W-:Y:S05]  /*0dd0*/  @P3 BRA `(.L_x_30) ;  /* 0x0000000000203947 */ /* 0x000fea0003800000 */
[----:B---345:R-:W3:Y:S02]  /*0de0*/  LDS R2, [UR8+0x34] ;  /* 0x00003408ff027984 */ /* 0x038ee40008000800 */
[----:B---3--:R-:W-:-:S05]  /*0df0*/  LOP3.LUT R2, R2, 0x38, RZ, 0xb8, !PT ;  /* 0x0000003802027812 */ /* 0x008fca00078eb8ff */
[----:B------:R3:W-:Y:S01]  /*0e00*/  STS [UR8+0x34], R2 ;  /* 0x00003402ff007988 */ /* 0x0007e20008000808 */
[----:B------:R-:W-:Y:S05]  /*0e10*/  @P3 BRA `(.L_x_31) ;  /* 0x0000000000203947 */ /* 0x000fea0003800000 */
[----:B---3--:R-:W3:Y:S01]  /*0e20*/  LDS R2, [UR8+0x8] ;  /* 0x00000808ff027984 */ /* 0x008ee20008000800 */
[----:B------:R-:W-:-:S05]  /*0e30*/  IMAD.MOV.U32 R3, RZ, RZ, 0x780 ;  /* 0x00000780ff037424 */ /* 0x000fca00078e00ff */
[----:B---3--:R-:W-:-:S05]  /*0e40*/  LOP3.LUT R2, R2, 0x300, R3, 0xd8, !PT ;  /* 0x0000030002027812 */ /* 0x008fca00078ed803 */
[----:B------:R3:W-:Y:S02]  /*0e50*/  STS [UR8+0x8], R2 ;  /* 0x00000802ff007988 */ /* 0x0007e40008000808 */
.L_x_30:
[----:B------:R-:W-:Y:S05]  /*0e60*/  @P3 BRA `(.L_x_32) ;  /* 0x0000000000283947 */ /* 0x000fea0003800000 */
[----:B---345:R-:W3:Y:S02]  /*0e70*/  LDS R2, [UR8+0x8] ;  /* 0x00000808ff027984 */ /* 0x038ee40008000800 */
[----:B---3--:R-:W-:-:S05]  /*0e80*/  LOP3.LUT R2, R2, 0x1800, RZ, 0xb8, !PT ;  /* 0x0000180002027812 */ /* 0x008fca00078eb8ff */
[----:B------:R4:W-:Y:S02]  /*0e90*/  STS [UR8+0x8], R2 ;  /* 0x00000802ff007988 */ /* 0x0009e40008000808 */
.L_x_31:
[----:B------:R-:W-:Y:S05]  /*0ea0*/  @P3 BREAK.RELIABLE B2 ;  /* 0x0000000000023942 */ /* 0x000fea0003800100 */
[----:B------:R-:W-:Y:S05]  /*0eb0*/  @P3 BRA `(.L_x_33) ;  /* 0x0000000000243947 */ /* 0x000fea0003800000 */
[----:B---34-:R-:W3:Y:S01]  /*0ec0*/  LDS R2, [UR8+0x8] ;  /* 0x00000808ff027984 */ /* 0x018ee20008000800 */
[----:B------:R-:W-:-:S05]  /*0ed0*/  IMAD.MOV.U32 R3, RZ, RZ, 0x6000 ;  /* 0x00006000ff037424 */ /* 0x000fca00078e00ff */
[----:B---3--:R-:W-:-:S04]  /*0ee0*/  LOP3.LUT R2, R2, 0x4000, R3, 0xd8, !PT ;  /* 0x0000400002027812 */ /* 0x008fc800078ed803 */
[----:B------:R-:W-:-:S05]  /*0ef0*/  LOP3.LUT R2, R2, 0x400000, RZ, 0xb8, !PT ;  /* 0x0040000002027812 */ /* 0x000fca00078eb8ff */
[----:B------:R3:W-:Y:S02]  /*0f00*/  STS [UR8+0x8], R2 ;  /* 0x00000802ff007988 */ /* 0x0007e40008000808 */
.L_x_32:
[----:B------:R-:W-:Y:S05]  /*0f10*/  BSYNC.RELIABLE B2 ;  /* 0x0000000000027941 */ /* 0x000fea0003800100 */
.L_x_29:
[----:B---345:R-:W3:Y:S02]  /*0f20*/  @!P3 LDS R2, [UR8+0x8] ;  /* 0x00000808ff02b984 */ /* 0x038ee40008000800 */
[----:B---3--:R-:W-:-:S05]  /*0f30*/  @!P3 LOP3.LUT R2, R2, 0x8000, RZ, 0xb8, !PT ;  /* 0x000080000202b812 */ /* 0x008fca00078eb8ff */
[----:B------:R5:W-:Y:S02]  /*0f40*/  @!P3 STS [UR8+0x8], R2 ;  /* 0x00000802ff00b988 */ /* 0x000be40008000808 */
.L_x_33:
[----:B------:R-:W-:Y:S05]  /*0f50*/  BSYNC.RECONVERGENT B3 ;  /* 0x0000000000037941 */ /* 0x000fea0003800200 */
.L_x_28:
[----:B------:R-:W-:Y:S05]  /*0f60*/  WARPSYNC.ALL ;  /* 0x0000000000007948 */ /* 0x000fea0003800000 */
[----:B------:R-:W-:Y:S01]  /*0f70*/  NOP ;  /* 0x0000000000007918 */ /* 0x000fe20000000000 */
[----:B------:R-:W-:-:S04]  /*0f80*/  UIADD3 UR5, UPT, UPT, UR4, 0x80, URZ ;  /* 0x0000008004057890 */ /* 0x000fc8000fffe0ff */
[----:B------:R-:W-:-:S04]  /*0f90*/  UIADD3 UR26, UP0, UPT, UR5, UR20, URZ ;  /* 0x00000014051a7290 */ /* 0x000fc8000ff1e0ff */
[----:B------:R-:W-:Y:S01]  /*0fa0*/  ULEA.HI.X.SX32 UR27, UR5, UR21, 0x1, UP0 ;  /* 0x00000015051b7291 */ /* 0x000fe200080f0eff */
[----:B------:R-:W-:Y:S11]  /*0fb0*/  @P0 BRA `(.L_x_34) ;  /* 0x0000000000300947 */ /* 0x000ff60003800000 */
[----:B---345:R-:W3:Y:S01]  /*0fc0*/  S2R R2, SR_LANEID ;  /* 0x0000000000027919 */ /* 0x038ee20000000000 */
[----:B------:R-:W-:Y:S05]  /*0fd0*/  WARPSYNC.ALL ;  /* 0x0000000000007948 */ /* 0x000fea0003800000 */
[----:B------:R-:W-:Y:S01]  /*0fe0*/  NOP ;  /* 0x0000000000007918 */ /* 0x000fe20000000000 */
[----:B---3--:R-:W-:-:S05]  /*0ff0*/  IMAD.SHL.U32 R6, R2, 0x4, RZ ;  /* 0x0000000402067824 */ /* 0x008fca00078e00ff */
[----:B------:R-:W3:Y:S01]  /*1000*/  LDS R7, [R6+UR8] ;  /* 0x0000000806077984 */ /* 0x000ee20008000800 */
[----:B------:R-:W-:-:S05]  /*1010*/  IADD3 R2, P1, PT, R6, UR26, RZ ;  /* 0x0000001a06027c10 */ /* 0x000fca000ff3e0ff */
[----:B------:R-:W-:-:S05]  /*1020*/  IMAD.X R3, RZ, RZ, UR27, P1 ;  /* 0x0000001bff037e24 */ /* 0x000fca00088e06ff */
[----:B---3--:R3:W4:Y:S01]  /*1030*/  ATOMG.E.EXCH.STRONG.GPU PT, RZ, [R2], R7 ;  /* 0x0000000702ff73a8 */ /* 0x00872200041ee100 */
[----:B------:R-:W-:-:S04]  /*1040*/  DEPBAR {5,4,3,2,1,0} ;  /* 0x0000003f0000791a */ /* 0x000fc80000000000 */
[----:B------:R-:W5:Y:S02]  /*1050*/  CCTL.E.C.LDCU.IV.DEEP [UR26] ;  /* 0x000000001a007540 */ /* 0x000f640009c08000 */
[----:B-----5:R3:W-:Y:S01]  /*1060*/  UTMACCTL.IV [UR26] ;  /* 0x000000001a0079b9 */ /* 0x0207e20008000000 */
[----:B------:R-:W-:Y:S01]  /*1070*/  NOP ;  /* 0x0000000000007918 */ /* 0x000fe20000000000 */
.L_x_34:
[----:B------:R-:W-:Y:S05]  /*1080*/  @P0 BRA `(.L_x_35) ;  /* 0x00000000000c0947 */ /* 0x000fea0003800000 */
[----:B------:R0:W-:Y:S01]  /*1090*/  UTMACMDFLUSH ;  /* 0x00000000000079b7 */ /* 0x0001e20000000000 */
[----:B------:R-:W-:Y:S05]  /*10a0*/  @P0 BRA `(.L_x_35) ;  /* 0x0000000000040947 */ /* 0x000fea0003800000 */
[----:B------:R-:W-:-:S04]  /*10b0*/  DEPBAR.LE SB0, 0x0 ;  /* 0x000080000000791a */ /* 0x000fc80000000000 */
.L_x_35:
[----:B------:R-:W-:Y:S05]  /*10c0*/  WARPSYNC.ALL ;  /* 0x0000000000007948 */ /* 0x000fea0003800000 */
[----:B------:R-:W-:Y:S01]  /*10d0*/  NOP ;  /* 0x0000000000007918 */ /* 0x000fe20000000000 */
[----:B----4-:R-:W-:Y:S06]  /*10e0*/  BAR.SYNC.DEFER_BLOCKING 0x0 ;  /* 0x0000000000007b1d */ /* 0x010fec0000010000 */
[----:B------:R-:W-:Y:S02]  /*10f0*/  BSSY.RECONVERGENT B3, `(.L_x_36) ;  /* 0x000000b000037945 */ /* 0x000fe40003800200 */
[----:B------:R-:W-:Y:S06]  /*1100*/  BAR.SYNC.DEFER_BLOCKING 0x0 ;  /* 0x0000000000007b1d */ /* 0x000fec0000010000 */
[----:B------:R4:W-:Y:S01]  /*1110*/  @!P0 STS [R11], RZ ;  /* 0x000000ff0b008388 */ /* 0x0009e20000000800 */
[----:B------:R-:W-:Y:S01]  /*1120*/  NOP ;  /* 0x0000000000007918 */ /* 0x000fe20000000000 */
[----:B------:R-:W-:Y:S05]  /*1130*/  @P3 BRA `(.L_x_37) ;  /* 0x0000000000183947 */ /* 0x000fea0003800000 */
[----:B---3-5:R-:W3:Y:S01]  /*1140*/  LDS R2, [UR8+0x8] ;  /* 0x00000808ff027984 */ /* 0x028ee20008000800 */
[----:B------:R-:W5:Y:S01]  /*1150*/  LDC.64 R6, c[0x0][0x390] ;  /* 0x0000e400ff067b82 */ /* 0x000f620000000a00 */
[----:B------:R-:W-:Y:S02]  /*1160*/  IMAD.MOV.U32 R3, RZ, RZ, 0x70 ;  /* 0x00000070ff037424 */ /* 0x000fe400078e00ff */
[----:B-----5:R5:W-:Y:S03]  /*1170*/  STS.64 [UR8], R6 ;  /* 0x00000006ff007988 */ /* 0x020be60008000a08 */
[----:B---3--:R-:W-:-:S05]  /*1180*/  LOP3.LUT R2, R2, 0x10, R3, 0xd8, !PT ;  /* 0x0000001002027812 */ /* 0x008fca00078ed803 */
[----:B------:R5:W-:Y:S02]  /*1190*/  STS [UR8+0x8], R2 ;  /* 0x00000802ff007988 */ /* 0x000be40008000808 */
.L_x_37:
[----:B---3--:R-:W-:Y:S05]  /*11a0*/  BSYNC.RECONVERGENT B3 ;  /* 0x0000000000037941 */ /* 0x008fea0003800200 */
.L_x_36:
[----:B------:R-:W-:Y:S04]  /*11b0*/  BSSY.RECONVERGENT B4, `(.L_x_38) ;  /* 0x0000011000047945 */ /* 0x000fe80003800200 */
[----:B------:R-:W-:Y:S04]  /*11c0*/  BSSY.RELIABLE B3, `(.L_x_39) ;  /* 0x000000e000037945 */ /* 0x000fe80003800100 */
[----:B------:R-:W-:Y:S05]  /*11d0*/  @P3 BRA `(.L_x_40) ;  /* 0x0000000000243947 */ /* 0x000fea0003800000 */
[----:B-----5:R-:W3:Y:S01]  /*11e0*/  LDS R2, [UR8+0x34] ;  /* 0x00003408ff027984 */ /* 0x020ee20008000800 */
[----:B------:R-:W-:-:S05]  /*11f0*/  IMAD.MOV.U32 R3, RZ, RZ, 0x3f000000 ;  /* 0x3f000000ff037424 */ /* 0x000fca00078e00ff */
[----:B---3--:R-:W-:-:S05]  /*1200*/  LOP3.LUT R2, R2, 0xff000000, R3, 0xb8, !PT ;  /* 0xff00000002027812 */ /* 0x008fca00078eb803 */
[----:B------:R3:W-:Y:S01]  /*1210*/  STS [UR8+0x34], R2 ;  /* 0x00003402ff007988 */ /* 0x0007e20008000808 */
[----:B------:R-:W-:Y:S05]  /*1220*/  @P3 BRA `(.L_x_41) ;  /* 0x00000000001c3947 */ /* 0x000fea0003800000 */
[----:B---3--:R-:W3:Y:S01]  /*1230*/  LDS R2, [UR8+0x38] ;  /* 0x00003808ff027984 */ /* 0x008ee20008000800 */
[----:B------:R-:W-:-:S05]  /*1240*/  IMAD.MOV.U32 R3, RZ, RZ, 0x3f ;  /* 0x0000003fff037424 */ /* 0x000fca00078e00ff */
[----:B---3--:R-:W-:-:S05]  /*1250*/  LOP3.LUT R2, R2, 0xff, R3, 0xb8, !PT ;  /* 0x000000ff02027812 */ /* 0x008fca00078eb803 */
[----:B------:R3:W-:Y:S02]  /*1260*/  STS [UR8+0x38], R2 ;  /* 0x00003802ff007988 */ /* 0x0007e40008000808 */
.L_x_40:
[----:B------:R-:W-:Y:S05]  /*1270*/  @P3 BREAK.RELIABLE B3 ;  /* 0x0000000000033942 */ /* 0x000fea0003800100 */
[----:B------:R-:W-:Y:S05]  /*1280*/  @P3 BRA `(.L_x_42) ;  /* 0x00000000000c3947 */ /* 0x000fea0003800000 */
[----:B------:R2:W-:Y:S02]  /*1290*/  STS [UR8+0x20], R5 ;  /* 0x00002005ff007988 */ /* 0x0005e40008000808 */
.L_x_41:
[----:B------:R-:W-:Y:S05]  /*12a0*/  BSYNC.RELIABLE B3 ;  /* 0x0000000000037941 */ /* 0x000fea0003800100 */
.L_x_39:
[----:B------:R2:W-:Y:S02]  /*12b0*/  @!P3 STS [UR8+0x24], R4 ;  /* 0x00002404ff00b988 */ /* 0x0005e40008000808 */
.L_x_42:
[----:B------:R-:W-:Y:S05]  /*12c0*/  BSYNC.RECONVERGENT B4 ;  /* 0x0000000000047941 */ /* 0x000fea0003800200 */
.L_x_38:
[----:B------:R-:W-:Y:S05]  /*12d0*/  WARPSYNC.ALL ;  /* 0x0000000000007948 */ /* 0x000fea0003800000 */
[----:B------:R-:W-:Y:S01]  /*12e0*/  NOP ;  /* 0x0000000000007918 */ /* 0x000fe20000000000 */
[----:B------:R-:W-:Y:S04]  /*12f0*/  BSSY.RECONVERGENT B4, `(.L_x_43) ;  /* 0x000000e000047945 */ /* 0x000fe80003800200 */
[----:B------:R-:W-:Y:S05]  /*1300*/  @P3 BRA `(.L_x_44) ;  /* 0x0000000000303947 */ /* 0x000fea0003800000 */
[----:B------:R-:W2:Y:S02]  /*1310*/  LDS R3, [UR8+0x34] ;  /* 0x00003408ff037984 */ /* 0x000ea40008000800 */
[----:B--2---:R-:W2:Y:S02]  /*1320*/  LDC.64 R4, c[0x0][0x3b8] ;  /* 0x0000ee00ff047b82 */ /* 0x004ea40000000a00 */
[----:B---3-5:R-:W3:Y:S01]  /*1330*/  LDS R2, [UR8+0x1c] ;  /* 0x00001c08ff027984 */ /* 0x028ee20008000800 */
[C---:B--2---:R-:W-:Y:S01]  /*1340*/  SHF.L.U64.HI R5, R4.reuse, 0x1, R5 ;  /* 0x0000000104057819 */ /* 0x044fe20000010205 */
[----:B------:R-:W-:-:S03]  /*1350*/  IMAD.SHL.U32 R4, R4, 0x2, RZ ;  /* 0x0000000204047824 */ /* 0x000fc600078e00ff */
[--C-:B------:R-:W-:Y:S02]  /*1360*/  SHF.R.U32.HI R7, RZ, 0x4, R5.reuse ;  /* 0x00000004ff077819 */ /* 0x100fe40000011605 */
[----:B------:R-:W-:-:S05]  /*1370*/  SHF.R.U64 R4, R4, 0x4, R5 ;  /* 0x0000000404047819 */ /* 0x000fca0000001205 */
[----:B------:R2:W-:Y:S01]  /*1380*/  STS [UR8+0xc], R4 ;  /* 0x00000c04ff007988 */ /* 0x0005e20008000808 */
[----:B------:R-:W-:Y:S02]  /*1390*/  LOP3.LUT R3, R3, 0x7, RZ, 0xb8, !PT ;  /* 0x0000000703037812 */ /* 0x000fe400078eb8ff */
[----:B---3--:R-:W-:-:S03]  /*13a0*/  LOP3.LUT R2, R2, 0xf, R7, 0xb8, !PT ;  /* 0x0000000f02027812 */ /* 0x008fc600078eb807 */
[----:B------:R2:W-:Y:S04]  /*13b0*/  STS [UR8+0x34], R3 ;  /* 0x00003403ff007988 */ /* 0x0005e80008000808 */
[----:B------:R2:W-:Y:S02]  /*13c0*/  STS [UR8+0x1c], R2 ;  /* 0x00001c02ff007988 */ /* 0x0005e40008000808 */
.L_x_44:
[----:B------:R-:W-:Y:S05]  /*13d0*/  BSYNC.RECONVERGENT B4 ;  /* 0x0000000000047941 */ /* 0x000fea0003800200 */
.L_x_43:
[----:B------:R-:W-:Y:S04]  /*13e0*/  BSSY.RECONVERGENT B5, `(.L_x_45) ;  /* 0x000001a000057945 */ /* 0x000fe80003800200 */
[----:B------:R-:W-:Y:S04]  /*13f0*/  BSSY.RELIABLE B4, `(.L_x_46) ;  /* 0x0000015000047945 */ /* 0x000fe80003800100 */
[----:B------:R-:W-:Y:S05]  /*1400*/  @P3 BRA `(.L_x_47) ;  /* 0x0000000000203947 */ /* 0x000fea0003800000 */
[----:B--23-5:R-:W2:Y:S02]  /*1410*/  LDS R2, [UR8+0x34] ;  /* 0x00003408ff027984 */ /* 0x02cea40008000800 */
[----:B--2---:R-:W-:-:S05]  /*1420*/  LOP3.LUT R2, R2, 0x38, RZ, 0xb8, !PT ;  /* 0x0000003802027812 */ /* 0x004fca00078eb8ff */
[----:B------:R2:W-:Y:S01]  /*1430*/  STS [UR8+0x34], R2 ;  /* 0x00003402ff007988 */ /* 0x0005e20008000808 */
[----:B------:R-:W-:Y:S05]  /*1440*/  @P3 BRA `(.L_x_48) ;  /* 0x0000000000203947 */ /* 0x000fea0003800000 */
[----:B--2---:R-:W2:Y:S01]  /*1450*/  LDS R2, [UR8+0x8] ;  /* 0x00000808ff027984 */ /* 0x004ea20008000800 */
[----:B------:R-:W-:-:S05]  /*1460*/  IMAD.MOV.U32 R3, RZ, RZ, 0x780 ;  /* 0x00000780ff037424 */ /* 0x000fca00078e00ff */
[----:B--2---:R-:W-:-:S05]  /*1470*/  LOP3.LUT R2, R2, 0x300, R3, 0xd8, !PT ;  /* 0x0000030002027812 */ /* 0x004fca00078ed803 */
[----:B------:R2:W-:Y:S02]  /*1480*/  STS [UR8+0x8], R2 ;  /* 0x00000802ff007988 */ /* 0x0005e40008000808 */
.L_x_47:
[----:B------:R-:W-:Y:S05]  /*1490*/  @P3 BRA `(.L_x_49) ;  /* 0x0000000000283947 */ /* 0x000fea0003800000 */
[----:B--23-5:R-:W2:Y:S02]  /*14a0*/  LDS R2, [UR8+0x8] ;  /* 0x00000808ff027984 */ /* 0x02cea40008000800 */
[----:B--2---:R-:W-:-:S05]  /*14b0*/  LOP3.LUT R2, R2, 0x1800, RZ, 0xb8, !PT ;  /* 0x0000180002027812 */ /* 0x004fca00078eb8ff */
[----:B------:R3:W-:Y:S02]  /*14c0*/  STS [UR8+0x8], R2 ;  /* 0x00000802ff007988 */ /* 0x0007e40008000808 */
.L_x_48:
[----:B------:R-:W-:Y:S05]  /*14d0*/  @P3 BREAK.RELIABLE B4 ;  /* 0x0000000000043942 */ /* 0x000fea0003800100 */
[----:B------:R-:W-:Y:S05]  /*14e0*/  @P3 BRA `(.L_x_50) ;  /* 0x0000000000243947 */ /* 0x000fea0003800000 */
[----:B--23--:R-:W2:Y:S01]  /*14f0*/  LDS R2, [UR8+0x8] ;  /* 0x00000808ff027984 */ /* 0x00cea20008000800 */
[----:B------:R-:W-:-:S05]  /*1500*/  IMAD.MOV.U32 R3, RZ, RZ, 0x6000 ;  /* 0x00006000ff037424 */ /* 0x000fca00078e00ff */
[----:B--2---:R-:W-:-:S04]  /*1510*/  LOP3.LUT R2, R2, 0x6000, R3, 0xd8, !PT ;  /* 0x0000600002027812 */ /* 0x004fc800078ed803 */
[----:B------:R-:W-:-:S05]  /*1520*/  LOP3.LUT R2, R2, 0x400000, RZ, 0xb8, !PT ;  /* 0x0040000002027812 */ /* 0x000fca00078eb8ff */
[----:B------:R2:W-:Y:S02]  /*1530*/  STS [UR8+0x8], R2 ;  /* 0x00000802ff007988 */ /* 0x0005e40008000808 */
.L_x_49:
[----:B------:R-:W-:Y:S05]  /*1540*/  BSYNC.RELIABLE B4 ;  /* 0x0000000000047941 */ /* 0x000fea0003800100 */
.L_x_46:
[----:B--23-5:R-:W2:Y:S02]  /*1550*/  @!P3 LDS R2, [UR8+0x8] ;  /* 0x00000808ff02b984 */ /* 0x02cea40008000800 */
[----:B--2---:R-:W-:-:S05]  /*1560*/  @!P3 LOP3.LUT R2, R2, 0x8000, RZ, 0xb8, !PT ;  /* 0x000080000202b812 */ /* 0x004fca00078eb8ff */
[----:B------:R5:W-:Y:S02]  /*1570*/  @!P3 STS [UR8+0x8], R2 ;  /* 0x00000802ff00b988 */ /* 0x000be40008000808 */
.L_x_50:
[----:B------:R-:W-:Y:S05]  /*1580*/  BSYNC.RECONVERGENT B5 ;  /* 0x0000000000057941 */ /* 0x000fea0003800200 */
.L_x_45:
[----:B------:R-:W-:Y:S05]  /*1590*/  WARPSYNC.ALL ;  /* 0x0000000000007948 */ /* 0x000fea0003800000 */
[----:B------:R-:W-:Y:S01]  /*15a0*/  NOP ;  /* 0x0000000000007918 */ /* 0x000fe20000000000 */
[----:B------:R-:W-:-:S04]  /*15b0*/  UIADD3 UR4, UPT, UPT, UR4, 0x100, URZ ;  /* 0x0000010004047890 */ /* 0x000fc8000fffe0ff */
[----:B------:R-:W-:-:S04]  /*15c0*/  UIADD3 UR20, UP0, UPT, UR4, UR20, URZ ;  /* 0x0000001404147290 */ /* 0x000fc8000ff1e0ff */
[----:B------:R-:W-:Y:S01]  /*15d0*/  ULEA.HI.X.SX32 UR21, UR4, UR21, 0x1, UP0 ;  /* 0x0000001504157291 */ /* 0x000fe200080f0eff */
[----:B------:R-:W-:Y:S11]  /*15e0*/  @P0 BRA `(.L_x_51) ;  /* 0x0000000000300947 */ /* 0x000ff60003800000 */
[----:B--23-5:R-:W2:Y:S01]  /*15f0*/  S2R R2, SR_LANEID ;  /* 0x0000000000027919 */ /* 0x02cea20000000000 */
[----:B------:R-:W-:Y:S05]  /*1600*/  WARPSYNC.ALL ;  /* 0x0000000000007948 */ /* 0x000fea0003800000 */
[----:B------:R-:W-:Y:S01]  /*1610*/  NOP ;  /* 0x0000000000007918 */ /* 0x000fe20000000000 */
[----:B--2---:R-:W-:-:S05]  /*1620*/  IMAD.SHL.U32 R4, R2, 0x4, RZ ;  /* 0x0000000402047824 */ /* 0x004fca00078e00ff */
[----:B------:R-:W2:Y:S01]  /*1630*/  LDS R5, [R4+UR8] ;  /* 0x0000000804057984 */ /* 0x000ea20008000800 */
[----:B------:R-:W-:-:S05]  /*1640*/  IADD3 R2, P1, PT, R4, UR20, RZ ;  /* 0x0000001404027c10 */ /* 0x000fca000ff3e0ff */
[----:B------:R-:W-:-:S05]  /*1650*/  IMAD.X R3, RZ, RZ, UR21, P1 ;  /* 0x00000015ff037e24 */ /* 0x000fca00088e06ff */
[----:B--2---:R2:W3:Y:S01]  /*1660*/  ATOMG.E.EXCH.STRONG.GPU PT, RZ, [R2], R5 ;  /* 0x0000000502ff73a8 */ /* 0x0044e200041ee100 */
[----:B------:R-:W-:-:S04]  /*1670*/  DEPBAR {5,4,3,2,1,0} ;  /* 0x0000003f0000791a */ /* 0x000fc80000000000 */
[----:B------:R-:W5:Y:S02]  /*1680*/  CCTL.E.C.LDCU.IV.DEEP [UR20] ;  /* 0x0000000014007540 */ /* 0x000f640009c08000 */
[----:B-----5:R2:W-:Y:S01]  /*1690*/  UTMACCTL.IV [UR20] ;  /* 0x00000000140079b9 */ /* 0x0205e20008000000 */
[----:B------:R-:W-:Y:S01]  /*16a0*/  NOP ;  /* 0x0000000000007918 */ /* 0x000fe20000000000 */
.L_x_51:
[----:B------:R-:W-:Y:S05]  /*16b0*/  @P0 BRA `(.L_x_52) ;  /* 0x00000000000c0947 */ /* 0x000fea0003800000 */
[----:B------:R0:W-:Y:S01]  /*16c0*/  UTMACMDFLUSH ;  /* 0x00000000000079b7 */ /* 0x0001e20000000000 */
[----:B------:R-:W-:Y:S05]  /*16d0*/  @P0 BRA `(.L_x_52) ;  /* 0x0000000000040947 */ /* 0x000fea0003800000 */
[----:B------:R-:W-:-:S04]  /*16e0*/  DEPBAR.LE SB0, 0x0 ;  /* 0x000080000000791a */ /* 0x000fc80000000000 */
.L_x_52:
[----:B------:R-:W-:Y:S05]  /*16f0*/  WARPSYNC.ALL ;  /* 0x0000000000007948 */ /* 0x000fea0003800000 */
[----:B------:R-:W-:Y:S01]  /*1700*/  NOP ;  /* 0x0000000000007918 */ /* 0x000fe20000000000 */
[----:B---3--:R-:W-:Y:S01]  /*1710*/  BAR.SYNC.DEFER_BLOCKING 0x0 ;  /* 0x0000000000007b1d */ /* 0x008fe20000010000 */
[----:B--2--5:R-:W-:Y:S01]  /*1720*/  SHF.R.U32.HI R2, RZ, 0x5, R0 ;  /* 0x00000005ff027819 */ /* 0x024fe20000011600 */
[----:B------:R-:W-:-:S03]  /*1730*/  USHF.L.U32 UR15, UR15, 0x8, URZ ;  /* 0x000000080f0f7899 */ /* 0x000fc600080006ff */
[----:B------:R-:W-:Y:S01]  /*1740*/  R2UR UR22, R2 ;  /* 0x00000000021672ca */ /* 0x000fe200000e0000 */
[----:B------:R-:W-:Y:S01]  /*1750*/  VOTEU.ALL UP0, P3 ;  /* 0x0000000000ff7886 */ /* 0x000fe20001800000 */
[----:B------:R-:W-:Y:S01]  /*1760*/  UMOV UR4, 0x1 ;  /* 0x0000000100047882 */ /* 0x000fe20000000000 */
[----:B------:R-:W-:Y:S01]  /*1770*/  VOTEU.ALL UP1, P3 ;  /* 0x0000000000ff7886 */ /* 0x000fe20001820000 */
[----:B------:R-:W-:Y:S02]  /*1780*/  BSSY.RECONVERGENT B5, `(.L_x_53) ;  /* 0x0000018000057945 */ /* 0x000fe40003800200 */
[----:B------:R-:W-:-:S04]  /*1790*/  @!UP0 UIADD3 UR10, UPT, UPT, -UR4, 0x100000, URZ ;  /* 0x00100000040a8890 */ /* 0x000fc8000fffe1ff */
[----:B------:R-:W-:Y:S02]  /*17a0*/  @!UP0 USHF.L.U32 UR11, UR10, 0xb, URZ ;  /* 0x0000000b0a0b8899 */ /* 0x000fe400080006ff */
[----:B------:R-:W-:Y:S02]  /*17b0*/  @!UP0 USHF.L.U32 UR10, UR10, 0x1, URZ ;  /* 0x000000010a0a8899 */ /* 0x000fe400080006ff */
[----:B------:R-:W-:-:S04]  /*17c0*/  @!UP0 UIADD3 UR4, UPT, UPT, -UR4, 0x100000, URZ ;  /* 0x0010000004048890 */ /* 0x000fc8000fffe1ff */
[----:B------:R-:W-:Y:S02]  /*17d0*/  @!UP0 USHF.L.U32 UR5, UR4, 0xb, URZ ;  /* 0x0000000b04058899 */ /* 0x000fe400080006ff */
[----:B------:R-:W-:Y:S01]  /*17e0*/  @!UP0 USHF.L.U32 UR4, UR4, 0x1, URZ ;  /* 0x0000000104048899 */ /* 0x000fe200080006ff */
[----:B------:R-:W-:Y:S01]  /*17f0*/  VOTEU.ALL UP0, P3 ;  /* 0x0000000000ff7886 */ /* 0x000fe20001800000 */
[----:B------:R-:W2:Y:S04]  /*1800*/  FENCE.VIEW.ASYNC.S ;  /* 0x00000000000073c6 */ /* 0x000ea80000000000 */
[----:B--2---:R2:W3:Y:S06]  /*1810*/  @!UP0 SYNCS.EXCH.64 URZ, [UR8+0xf000], UR10 ;  /* 0x00f0000a08ff85b2 */ /* 0x0044ec0008000100 */
[----:B------:R2:W3:Y:S02]  /*1820*/  @!UP1 SYNCS.EXCH.64 URZ, [UR8+0xf020], UR4 ;  /* 0x00f0200408ff95b2 */ /* 0x0004e40008000100 */
[----:B---3--:R-:W-:Y:S06]  /*1830*/  BAR.SYNC.DEFER_BLOCKING 0x0 ;  /* 0x0000000000007b1d */ /* 0x008fec0000010000 */
[----:B------:R-:W-:Y:S05]  /*1840*/  @P3 BRA `(.L_x_54) ;  /* 0x00000000002c3947 */ /* 0x000fea0003800000 */
[----:B--2---:R-:W-:Y:S02]  /*1850*/  UMOV UR4, 0x1 ;  /* 0x0000000100047882 */ /* 0x004fe40000000000 */
[----:B------:R-:W-:-:S04]  /*1860*/  UIADD3 UR10, UPT, UPT, -UR4, 0x100000, URZ ;  /* 0x00100000040a7890 */ /* 0x000fc8000fffe1ff */
[----:B------:R-:W-:Y:S02]  /*1870*/  USHF.L.U32 UR11, UR10, 0xb, URZ ;  /* 0x0000000b0a0b7899 */ /* 0x000fe400080006ff */
[----:B------:R-:W-:Y:S02]  /*1880*/  USHF.L.U32 UR10, UR10, 0x1, URZ ;  /* 0x000000010a0a7899 */ /* 0x000fe400080006ff */
[----:B------:R-:W-:-:S04]  /*1890*/  UIADD3 UR4, UPT, UPT, -UR4, 0x100000, URZ ;  /* 0x0010000004047890 */ /* 0x000fc8000fffe1ff */
[----:B------:R-:W-:Y:S02]  /*18a0*/  USHF.L.U32 UR5, UR4, 0xb, URZ ;  /* 0x0000000b04057899 */ /* 0x000fe400080006ff */
[----:B------:R-:W-:Y:S01]  /*18b0*/  USHF.L.U32 UR4, UR4, 0x1, URZ ;  /* 0x0000000104047899 */ /* 0x000fe200080006ff */
[----:B------:R-:W2:Y:S03]  /*18c0*/  FENCE.VIEW.ASYNC.S ;  /* 0x00000000000073c6 */ /* 0x000ea60000000000 */
[----:B--2---:R3:W5:Y:S08]  /*18d0*/  SYNCS.EXCH.64 URZ, [UR8+0xf008], UR10 ;  /* 0x00f0080a08ff75b2 */ /* 0x0047700008000100 */
[----:B------:R3:W2:Y:S02]  /*18e0*/  SYNCS.EXCH.64 URZ, [UR8+0xf028], UR4 ;  /* 0x00f0280408ff75b2 */ /* 0x0006a40008000100 */
[----:B---3--:R-:W-:Y:S01]  /*18f0*/  NOP ;  /* 0x0000000000007918 */ /* 0x008fe20000000000 */
.L_x_54:
[----:B--2---:R-:W-:Y:S05]  /*1900*/  BSYNC.RECONVERGENT B5 ;  /* 0x0000000000057941 */ /* 0x004fea0003800200 */
.L_x_53:
[----:B-----5:R-:W-:Y:S01]  /*1910*/  BAR.SYNC.DEFER_BLOCKING 0x0 ;  /* 0x0000000000007b1d */ /* 0x020fe20000010000 */
[----:B------:R-:W-:Y:S01]  /*1920*/  UIADD3 UR12, UPT, UPT, UR8, 0xf020, URZ ;  /* 0x0000f020080c7890 */ /* 0x000fe2000fffe0ff */
[----:B------:R-:W-:Y:S01]  /*1930*/  ISETP.GE.AND P0, PT, R13, 0x1, PT ;  /* 0x000000010d00780c */ /* 0x000fe20003f06270 */
[----:B------:R-:W-:-:S03]  /*1940*/  USHF.L.U32 UR19, UR7, 0x6, URZ ;  /* 0x0000000607137899 */ /* 0x000fc600080006ff */
[----:B------:R-:W-:Y:S04]  /*1950*/  BSSY.RECONVERGENT B5, `(.L_x_55) ;  /* 0x000000d000057945 */ /* 0x000fe80003800200 */
[----:B------:R-:W-:Y:S05]  /*1960*/  @P3 BRA `(.L_x_56) ;  /* 0x00000000002c3947 */ /* 0x000fea0003800000 */
[----:B------:R-:W-:Y:S02]  /*1970*/  UMOV UR4, 0x1 ;  /* 0x0000000100047882 */ /* 0x000fe40000000000 */
[----:B------:R-:W-:-:S04]  /*1980*/  UIADD3 UR10, UPT, UPT, -UR4, 0x100000, URZ ;  /* 0x00100000040a7890 */ /* 0x000fc8000fffe1ff */
[----:B------:R-:W-:Y:S02]  /*1990*/  USHF.L.U32 UR11, UR10, 0xb, URZ ;  /* 0x0000000b0a0b7899 */ /* 0x000fe400080006ff */
[----:B------:R-:W-:Y:S02]  /*19a0*/  USHF.L.U32 UR10, UR10, 0x1, URZ ;  /* 0x000000010a0a7899 */ /* 0x000fe400080006ff */
[----:B------:R-:W-:-:S04]  /*19b0*/  UIADD3 UR4, UPT, UPT, -UR4, 0x100000, URZ ;  /* 0x0010000004047890 */ /* 0x000fc8000fffe1ff */
[----:B------:R-:W-:Y:S02]  /*19c0*/  USHF.L.U32 UR5, UR4, 0xb, URZ ;  /* 0x0000000b04057899 */ /* 0x000fe400080006ff */
[----:B------:R-:W-:Y:S01]  /*19d0*/  USHF.L.U32 UR4, UR4, 0x1, URZ ;  /* 0x0000000104047899 */ /* 0x000fe200080006ff */
[----:B------:R-:W2:Y:S03]  /*19e0*/  FENCE.VIEW.ASYNC.S ;  /* 0x00000000000073c6 */ /* 0x000ea60000000000 */
[----:B--2---:R2:W3:Y:S08]  /*19f0*/  SYNCS.EXCH.64 URZ, [UR8+0xf010], UR10 ;  /* 0x00f0100a08ff75b2 */ /* 0x0044f00008000100 */
[----:B------:R2:W5:Y:S01]  /*1a00*/  SYNCS.EXCH.64 URZ, [UR8+0xf030], UR4 ;  /* 0x00f0300408ff75b2 */ /* 0x0005620008000100 */
[----:B------:R-:W-:Y:S01]  /*1a10*/  NOP ;  /* 0x0000000000007918 */ /* 0x000fe20000000000 */
.L_x_56:
[----:B--2---:R-:W-:Y:S05]  /*1a20*/  BSYNC.RECONVERGENT B5 ;  /* 0x0000000000057941 */ /* 0x004fea0003800200 */
.L_x_55:
[----:B------:R-:W-:Y:S05]  /*1a30*/  @!P0 BRA `(.L_x_57) ;  /* 0x0000000800148947 */ /* 0x000fea0003800000 */
[----:B---3-5:R-:W-:Y:S01]  /*1a40*/  BAR.SYNC.DEFER_BLOCKING 0x0 ;  /* 0x0000000000007b1d */ /* 0x028fe20000010000 */
[----:B------:R-:W-:Y:S01]  /*1a50*/  ELECT P1, URZ, PT ;  /* 0x0000000000ff782f */ /* 0x000fe20003820000 */
[----:B------:R-:W-:Y:S01]  /*1a60*/  @!P3 IMAD.MOV.U32 R2, RZ, RZ, 0x5000 ;  /* 0x00005000ff02b424 */ /* 0x000fe200078e00ff */
[----:B------:R-:W-:Y:S02]  /*1a70*/  UIADD3 UR16, UPT, UPT, UR8, 0xc000, URZ ;  /* 0x0000c00008107890 */ /* 0x000fe4000fffe0ff */
[----:B------:R-:W-:Y:S02]  /*1a80*/  ISETP.LT.U32.AND P1, PT, R10, 0x20, P1 ;  /* 0x000000200a00780c */ /* 0x000fe40000f21070 */
[----:B------:R-:W-:Y:S01]  /*1a90*/  ELECT P0, URZ, PT ;  /* 0x0000000000ff782f */ /* 0x000fe20003800000 */
[----:B------:R-:W-:-:S03]  /*1aa0*/  UMOV UR11, UR15 ;  /* 0x0000000f000b7c82 */ /* 0x000fc60008000000 */
[----:B------:R-:W-:-:S07]  /*1ab0*/  ISETP.LT.U32.AND P0, PT, R10, 0x20, P0 ;  /* 0x000000200a00780c */ /* 0x000fce0000701070 */
[----:B------:R-:W-:Y:S01]  /*1ac0*/  VOTEU.ANY UP0, P1 ;  /* 0x0000000000ff7886 */ /* 0x000fe20000800100 */
[----:B------:R-:W-:-:S04]  /*1ad0*/  VOTEU.ANY UP2, P1 ;  /* 0x0000000000ff7886 */ /* 0x000fc80000840100 */
[----:B------:R-:W-:Y:S02]  /*1ae0*/  @UP0 UIADD3 UR17, UPT, UPT, UR8, 0xf000, URZ ;  /* 0x0000f00008110890 */ /* 0x000fe4000fffe0ff */
[----:B------:R2:W-:Y:S01]  /*1af0*/  @!P3 SYNCS.ARRIVE.TRANS64 RZ, [UR8+0xf000], R2 ;  /* 0x00f00002ffffb9a7 */ /* 0x0005e20008000008 */
[----:B------:R-:W-:Y:S01]  /*1b00*/  @UP0 UMOV UR18, URZ ;  /* 0x000000ff00120c82 */ /* 0x000fe20008000000 */
[----:B------:R-:W-:Y:S01]  /*1b10*/  BAR.SYNC.DEFER_BLOCKING 0x0 ;  /* 0x0000000000007b1d */ /* 0x000fe20000010000 */
[----:B------:R-:W-:-:S05]  /*1b20*/  UISETP.NE.U32.AND UP0, UPT, UR22, URZ, UPT ;  /* 0x000000ff1600728c */ /* 0x000fca000bf05070 */
[----:B------:R-:W-:Y:S01]  /*1b30*/  VOTEU.ANY UP1, P0 ;  /* 0x0000000000ff7886 */ /* 0x000fe20000020100 */
[----:B------:R-:W-:-:S04]  /*1b40*/  VOTEU.ANY UP3, P0 ;  /* 0x0000000000ff7886 */ /* 0x000fc80000060100 */
[----:B------:R-:W-:Y:S01]  /*1b50*/  @UP1 UIADD3 UR9, UPT, UPT, UR8, 0xf000, URZ ;  /* 0x0000f00008091890 */ /* 0x000fe2000fffe0ff */
[----:B------:R-:W-:Y:S01]  /*1b60*/  @UP1 UMOV UR10, URZ ;  /* 0x000000ff000a1c82 */ /* 0x000fe20008000000 */
[----:B------:R2:W-:Y:S01]  /*1b70*/  @UP2 UTMALDG.2D [UR16], [UR24] ;  /* 0x00000010180025b4 */ /* 0x0005e20008008000 */
[----:B------:R3:W-:Y:S06]  /*1b80*/  MEMBAR.ALL.CTA ;  /* 0x0000000000007992 */ /* 0x0007ec0000008000 */
[----:B---3--:R-:W3:Y:S02]  /*1b90*/  FENCE.VIEW.ASYNC.S ;  /* 0x00000000000073c6 */ /* 0x008ee40000000000 */
[----:B---3--:R-:W-:Y:S06]  /*1ba0*/  BAR.SYNC.DEFER_BLOCKING 0x0 ;  /* 0x0000000000007b1d */ /* 0x008fec0000010000 */
[----:B------:R2:W-:Y:S02]  /*1bb0*/  @UP3 UTMALDG.2D [UR8], [UR26] ;  /* 0x000000081a0035b4 */ /* 0x0005e40008008000 */
[----:B------:R-:W-:Y:S06]  /*1bc0*/  BAR.SYNC.DEFER_BLOCKING 0x0 ;  /* 0x0000000000007b1d */ /* 0x000fec0000010000 */
[----:B------:R-:W3:Y:S02]  /*1bd0*/  SYNCS.PHASECHK.TRANS64.TRYWAIT P0, [UR8+0xf000], RZ ;  /* 0x00f000ffff0075a7 */ /* 0x000ee40008001108 */
[----:B--23--:R-:W-:Y:S05]  /*1be0*/  @!P0 BRA `(.L_x_58) ;  /* 0x0000001000608947 */ /* 0x00cfea0003800000 */
.L_x_74:
[----:B------:R-:W-:Y:S05]  /*1bf0*/  BRA.U UP0, `(.L_x_59) ;  /* 0x00000001004c7547 */ /* 0x000fea000b800000 */
[----:B------:R-:W-:Y:S02]  /*1c00*/  USHF.R.U32.HI UR4, URZ, 0x4, UR16 ;  /* 0x00000004ff047899 */ /* 0x000fe40008011610 */
[----:B------:R-:W-:Y:S02]  /*1c10*/  USHF.R.U32.HI UR6, URZ, 0x4, UR8 ;  /* 0x00000004ff067899 */ /* 0x000fe40008011608 */
[----:B------:R-:W-:Y:S02]  /*1c20*/  USGXT.U32 UR4, UR4, 0xe ;  /* 0x0000000e0404789a */ /* 0x000fe40008000000 */
[----:B------:R-:W-:Y:S01]  /*1c30*/  USGXT.U32 UR6, UR6, 0xe ;  /* 0x0000000e0606789a */ /* 0x000fe20008000000 */
[----:B------:R-:W-:Y:S01]  /*1c40*/  UMOV UR10, 0xfffffffe ;  /* 0xfffffffe000a7882 */ /* 0x000fe20000000000 */
[----:B------:R-:W-:Y:S01]  /*1c50*/  UMOV UR11, 0x7fffbfdf ;  /* 0x7fffbfdf000b7882 */ /* 0x000fe20000000000 */
[----:B------:R-:W-:Y:S01]  /*1c60*/  UMOV UR5, URZ ;  /* 0x000000ff00057c82 */ /* 0x000fe20008000000 */
[----:B------:R-:W-:Y:S01]  /*1c70*/  UMOV UR7, URZ ;  /* 0x000000ff00077c82 */ /* 0x000fe20008000000 */
[----:B------:R-:W-:-:S02]  /*1c80*/  UIADD3.64 UR16, UPT, UPT, UR4, -UR10, URZ ;  /* 0x8000000a04107297 */ /* 0x000fc4000fffe0ff */
[----:B------:R-:W-:Y:S01]  /*1c90*/  UIADD3.64 UR10, UPT, UPT, UR6, -UR10, URZ ;  /* 0x8000000a060a7297 */ /* 0x000fe2000fffe0ff */
[----:B------:R-:W-:Y:S01]  /*1ca0*/  UMOV UR28, 0x0 ;  /* 0x00000000001c7882 */ /* 0x000fe20000000000 */
[----:B------:R-:W-:Y:S01]  /*1cb0*/  UMOV UR29, 0x4400010 ;  /* 0x04400010001d7882 */ /* 0x000fe20000000000 */
[----:B------:R-:W-:Y:S01]  /*1cc0*/  UMOV UR5, 0x80004020 ;  /* 0x8000402000057882 */ /* 0x000fe20000000000 */
[----:B------:R-:W-:Y:S01]  /*1cd0*/  UMOV UR7, 0x80004020 ;  /* 0x8000402000077882 */ /* 0x000fe20000000000 */
[----:B------:R-:W-:Y:S01]  /*1ce0*/  UMOV UR30, 0x0 ;  /* 0x00000000001e7882 */ /* 0x000fe20000000000 */
[----:B------:R-:W-:Y:S01]  /*1cf0*/  UMOV UR31, 0x4400010 ;  /* 0x04400010001f7882 */ /* 0x000fe20000000000 */
[----:B------:R2:W-:Y:S02]  /*1d00*/  UTCHMMA gdesc[UR4], gdesc[UR6], tmem[UR23], tmem[UR28], idesc[UR29], !UPT ;  /* 0x00ff1c06040075ea */ /* 0x0005e4000f800017 */
[----:B------:R2:W-:Y:S01]  /*1d10*/  UTCHMMA gdesc[UR16], gdesc[UR10], tmem[UR23], tmem[UR30], idesc[UR31], UPT ;  /* 0x00ff1e0a100075ea */ /* 0x0005e2000b800017 */
[----:B------:R-:W-:-:S02]  /*1d20*/  NOP ;  /* 0x0000000000007918 */ /* 0x000fc40000000000 */
.L_x_59:
[----:B------:R-:W-:Y:S01]  /*1d30*/  ELECT P0, URZ, PT ;  /* 0x0000000000ff782f */ /* 0x000fe20003800000 */
[----:B--2---:R-:W-:Y:S01]  /*1d40*/  UMOV UR4, UR12 ;  /* 0x0000000c00047c82 */ /* 0x004fe20008000000 */
[----:B------:R-:W-:Y:S02]  /*1d50*/  UMOV UR5, URZ ;  /* 0x000000ff00057c82 */ /* 0x000fe40008000000 */
[----:B------:R-:W-:-:S13]  /*1d60*/  ISETP.LT.U32.AND P0, PT, R10, 0x20, P0 ;  /* 0x000000200a00780c */ /* 0x000fda0000701070 */
[----:B------:R-:W-:Y:S01]  /*1d70*/  VOTEU.ANY UP0, P0 ;  /* 0x0000000000ff7886 */ /* 0x000fe20000000100 */
[----:B------:R-:W-:Y:S01]  /*1d80*/  VOTEU.ANY UP1, P0 ;  /* 0x0000000000ff7886 */ /* 0x000fe20000020100 */
[----:B------:R-:W-:-:S03]  /*1d90*/  ISETP.GE.U32.AND P0, PT, R13, 0x21, PT ;  /* 0x000000210d00780c */ /* 0x000fc60003f06070 */
[----:B------:R-:W-:Y:S02]  /*1da0*/  @UP0 UMOV UR4, UR4 ;  /* 0x0000000400040c82 */ /* 0x000fe40008000000 */
[----:B------:R2:W-:Y:S01]  /*1db0*/  @UP1 UTCBAR [UR4], URZ ;  /* 0x000000ff040013e9 */ /* 0x0005e200080000ff */
[----:B------:R-:W-:Y:S06]  /*1dc0*/  BAR.SYNC.DEFER_BLOCKING 0x0 ;  /* 0x0000000000007b1d */ /* 0x000fec0000010000 */
[----:B------:R-:W3:Y:S02]  /*1dd0*/  SYNCS.PHASECHK.TRANS64.TRYWAIT P1, [UR8+0xf020], RZ ;  /* 0x00f020ffff0075a7 */ /* 0x000ee40008021108 */
[----:B--23--:R-:W-:Y:S05]  /*1de0*/  @!P1 BRA `(.L_x_60) ;  /* 0x0000000c00ec9947 */ /* 0x00cfea0003800000 */
.L_x_75:
[----:B------:R-:W-:Y:S01]  /*1df0*/  UMOV UR4, URZ ;  /* 0x000000ff00047c82 */ /* 0x000fe20008000000 */
[----:B------:R-:W-:Y:S05]  /*1e00*/  @!P0 BRA `(.L_x_57) ;  /* 0x0000000400208947 */ /* 0x000fea0003800000 */
[----:B------:R-:W2:Y:S01]  /*1e10*/  LDCU UR29, c[0x0][0x3a0] ;  /* 0x00007400ff1d77ac */ /* 0x000ea20008000800 */
[----:B------:R-:W-:Y:S01]  /*1e20*/  UMOV UR9, 0x1 ;  /* 0x0000000100097882 */ /* 0x000fe20000000000 */
[----:B------:R-:W-:-:S05]  /*1e30*/  UMOV UR18, 0x20 ;  /* 0x0000002000127882 */ /* 0x000fca0000000000 */
.L_x_64:
[----:B------:R-:W-:Y:S01]  /*1e40*/  BAR.SYNC.DEFER_BLOCKING 0x0 ;  /* 0x0000000000007b1d */ /* 0x000fe20000010000 */
[----:B------:R-:W-:Y:S01]  /*1e50*/  ULEA UR28, UR9, UR8, 0x3 ;  /* 0x00000008091c7291 */ /* 0x000fe2000f8e18ff */
[----:B------:R-:W-:Y:S01]  /*1e60*/  @!P3 IMAD.MOV.U32 R2, RZ, RZ, 0x5000 ;  /* 0x00005000ff02b424 */ /* 0x000fe200078e00ff */
[----:B------:R-:W-:Y:S01]  /*1e70*/  ELECT P1, URZ, PT ;  /* 0x0000000000ff782f */ /* 0x000fe20003820000 */
[----:B------:R-:W-:-:S03]  /*1e80*/  ULEA UR16, UR9, UR8, 0xc ;  /* 0x0000000809107291 */ /* 0x000fc6000f8e60ff */
[----:B------:R-:W-:Y:S02]  /*1e90*/  ISETP.LT.U32.AND P1, PT, R10, 0x20, P1 ;  /* 0x000000200a00780c */ /* 0x000fe40000f21070 */
[----:B------:R-:W-:Y:S01]  /*1ea0*/  ELECT P0, URZ, PT ;  /* 0x0000000000ff782f */ /* 0x000fe20003800000 */
[----:B------:R-:W-:-:S03]  /*1eb0*/  UIADD3 UR16, UPT, UPT, UR16, 0xc000, URZ ;  /* 0x0000c00010107890 */ /* 0x000fc6000fffe0ff */
[----:B------:R-:W-:Y:S01]  /*1ec0*/  ISETP.LT.U32.AND P0, PT, R10, 0x20, P0 ;  /* 0x000000200a00780c */ /* 0x000fe20000701070 */
[----:B------:R-:W-:Y:S01]  /*1ed0*/  ULEA UR12, UR9, UR8, 0xe ;  /* 0x00000008090c7291 */ /* 0x000fe2000f8e70ff */
[----:B------:R-:W-:Y:S01]  /*1ee0*/  UMOV UR14, UR18 ;  /* 0x00000012000e7c82 */ /* 0x000fe20008000000 */
[----:B------:R-:W-:-:S04]  /*1ef0*/  USHF.L.U32 UR5, UR4, 0x1f, URZ ;  /* 0x0000001f04057899 */ /* 0x000fc800080006ff */
[----:B------:R-:W-:Y:S01]  /*1f00*/  VOTEU.ANY UP0, P1 ;  /* 0x0000000000ff7886 */ /* 0x000fe20000800100 */
[----:B------:R3:W-:Y:S04]  /*1f10*/  @!P3 SYNCS.ARRIVE.TRANS64 RZ, [UR28+0xf000], R2 ;  /* 0x00f00002ffffb9a7 */ /* 0x0007e8000800001c */
[----:B------:R-:W-:Y:S01]  /*1f20*/  @UP0 UIADD3 UR17, UPT, UPT, UR28, 0xf000, URZ ;  /* 0x0000f0001c110890 */ /* 0x000fe2000fffe0ff */
[----:B------:R-:W-:Y:S01]  /*1f30*/  VOTEU.ANY UP0, P1 ;  /* 0x0000000000ff7886 */ /* 0x000fe20000800100 */
[----:B------:R-:W-:Y:S01]  /*1f40*/  BAR.SYNC.DEFER_BLOCKING 0x0 ;  /* 0x0000000000007b1d */ /* 0x000fe20000010000 */
[----:B---3--:R-:W-:-:S05]  /*1f50*/  IMAD.U32 R2, RZ, RZ, UR5 ;  /* 0x00000005ff027e24 */ /* 0x008fca000f8e00ff */
[----:B------:R-:W-:-:S05]  /*1f60*/  VOTEU.ANY UP1, P0 ;  /* 0x0000000000ff7886 */ /* 0x000fca0000020100 */
[----:B------:R-:W-:Y:S01]  /*1f70*/  @UP1 UIADD3 UR13, UPT, UPT, UR28, 0xf000, URZ ;  /* 0x0000f0001c0d1890 */ /* 0x000fe2000fffe0ff */
[----:B------:R-:W-:Y:S01]  /*1f80*/  VOTEU.ANY UP1, P0 ;  /* 0x0000000000ff7886 */ /* 0x000fe20000020100 */
[----:B------:R3:W-:Y:S01]  /*1f90*/  @UP0 UTMALDG.2D [UR16], [UR24] ;  /* 0x00000010180005b4 */ /* 0x0007e20008008000 */
[----:B------:R-:W-:Y:S01]  /*1fa0*/  UISETP.NE.U32.AND UP0, UPT, UR22, URZ, UPT ;  /* 0x000000ff1600728c */ /* 0x000fe2000bf05070 */
[----:B------:R5:W-:Y:S06]  /*1fb0*/  MEMBAR.ALL.CTA ;  /* 0x0000000000007992 */ /* 0x000bec0000008000 */
[----:B-----5:R-:W5:Y:S02]  /*1fc0*/  FENCE.VIEW.ASYNC.S ;  /* 0x00000000000073c6 */ /* 0x020f640000000000 */
[----:B-----5:R-:W-:Y:S06]  /*1fd0*/  BAR.SYNC.DEFER_BLOCKING 0x0 ;  /* 0x0000000000007b1d */ /* 0x020fec0000010000 */
[----:B------:R3:W-:Y:S02]  /*1fe0*/  @UP1 UTMALDG.2D [UR12], [UR26] ;  /* 0x0000000c1a0015b4 */ /* 0x0007e40008008000 */
[----:B------:R-:W-:Y:S06]  /*1ff0*/  BAR.SYNC.DEFER_BLOCKING 0x0 ;  /* 0x0000000000007b1d */ /* 0x000fec0000010000 */
[----:B------:R-:W5:Y:S02]  /*2000*/  SYNCS.PHASECHK.TRANS64.TRYWAIT P0, [UR28+0xf000], R2 ;  /* 0x00f00002ff0075a7 */ /* 0x000f64000800111c */
[----:B---3-5:R-:W-:Y:S05]  /*2010*/  @!P0 BRA `(.L_x_61) ;  /* 0x0000000c006c8947 */ /* 0x028fea0003800000 */
.L_x_76:
[----:B------:R-:W-:Y:S05]  /*2020*/  BRA.U UP0, `(.L_x_62) ;  /* 0x00000001004c7547 */ /* 0x000fea000b800000 */
[----:B------:R-:W-:Y:S02]  /*2030*/  USHF.R.U32.HI UR10, URZ, 0x4, UR16 ;  /* 0x00000004ff0a7899 */ /* 0x000fe40008011610 */
[----:B------:R-:W-:Y:S02]  /*2040*/  USHF.R.U32.HI UR12, URZ, 0x4, UR12 ;  /* 0x00000004ff0c7899 */ /* 0x000fe4000801160c */
[----:B------:R-:W-:Y:S02]  /*2050*/  USGXT.U32 UR10, UR10, 0xe ;  /* 0x0000000e0a0a789a */ /* 0x000fe40008000000 */
[----:B------:R-:W-:Y:S02]  /*2060*/  USGXT.U32 UR12, UR12, 0xe ;  /* 0x0000000e0c0c789a */ /* 0x000fe40008000000 */
[----:B------:R-:W-:Y:S02]  /*2070*/  UIADD3 UR16, UP0, UPT, UR10, 0x2, URZ ;  /* 0x000000020a107890 */ /* 0x000fe4000ff1e0ff */
[----:B------:R-:W-:Y:S01]  /*2080*/  UIADD3 UR30, UP1, UPT, UR12, 0x2, URZ ;  /* 0x000000020c1e7890 */ /* 0x000fe2000ff3e0ff */
[----:B------:R-:W-:Y:S01]  /*2090*/  UMOV UR5, URZ ;  /* 0x000000ff00057c82 */ /* 0x000fe20008000000 */
[----:B------:R-:W-:Y:S01]  /*20a0*/  UMOV UR6, URZ ;  /* 0x000000ff00067c82 */ /* 0x000fe20008000000 */
[----:B------:R-:W-:-:S02]  /*20b0*/  UIADD3.X UR17, UPT, UPT, UR5, -0x7fffbfe0, URZ, UP0, !UPT ;  /* 0x8000402005117890 */ /* 0x000fc400087fe4ff */
[----:B------:R-:W-:Y:S01]  /*20c0*/  UIADD3.X UR31, UPT, UPT, UR6, -0x7fffbfe0, URZ, UP1, !UPT ;  /* 0x80004020061f7890 */ /* 0x000fe20008ffe4ff */
[----:B------:R-:W-:Y:S01]  /*20d0*/  UMOV UR32, 0x0 ;  /* 0x0000000000207882 */ /* 0x000fe20000000000 */
[----:B------:R-:W-:Y:S01]  /*20e0*/  UMOV UR33, 0x4400010 ;  /* 0x0440001000217882 */ /* 0x000fe20000000000 */
[----:B------:R-:W-:Y:S01]  /*20f0*/  UMOV UR11, 0x80004020 ;  /* 0x80004020000b7882 */ /* 0x000fe20000000000 */
[----:B------:R-:W-:Y:S01]  /*2100*/  UMOV UR13, 0x80004020 ;  /* 0x80004020000d7882 */ /* 0x000fe20000000000 */
[----:B------:R-:W-:Y:S01]  /*2110*/  UMOV UR6, 0x0 ;  /* 0x0000000000067882 */ /* 0x000fe20000000000 */
[----:B------:R-:W-:Y:S01]  /*2120*/  UMOV UR7, 0x4400010 ;  /* 0x0440001000077882 */ /* 0x000fe20000000000 */
[----:B------:R3:W-:Y:S02]  /*2130*/  UTCHMMA gdesc[UR10], gdesc[UR12], tmem[UR23], tmem[UR32], idesc[UR33], UPT ;  /* 0x00ff200c0a0075ea */ /* 0x0007e4000b800017 */
[----:B------:R3:W-:Y:S01]  /*2140*/  UTCHMMA gdesc[UR16], gdesc[UR30], tmem[UR23], tmem[UR6], idesc[UR7], UPT ;  /* 0x00ff061e100075ea */ /* 0x0007e2000b800017 */
[----:B------:R-:W-:-:S02]  /*2150*/  NOP ;  /* 0x0000000000007918 */ /* 0x000fc40000000000 */
.L_x_62:
[----:B------:R-:W-:Y:S01]  /*2160*/  ELECT P0, URZ, PT ;  /* 0x0000000000ff782f */ /* 0x000fe20003800000 */
[----:B---3--:R-:W-:-:S03]  /*2170*/  UIADD3 UR6, UPT, UPT, UR28, 0xf020, URZ ;  /* 0x0000f0201c067890 */ /* 0x008fc6000fffe0ff */
[----:B------:R-:W-:Y:S01]  /*2180*/  ISETP.LT.U32.AND P0, PT, R10, 0x20, P0 ;  /* 0x000000200a00780c */ /* 0x000fe20000701070 */
[----:B------:R-:W-:-:S12]  /*2190*/  UMOV UR7, URZ ;  /* 0x000000ff00077c82 */ /* 0x000fd80008000000 */
[----:B------:R-:W-:Y:S01]  /*21a0*/  VOTEU.ANY UP0, P0 ;  /* 0x0000000000ff7886 */ /* 0x000fe20000000100 */
[----:B------:R-:W-:-:S04]  /*21b0*/  VOTEU.ANY UP1, P0 ;  /* 0x0000000000ff7886 */ /* 0x000fc80000020100 */
[----:B------:R-:W-:Y:S02]  /*21c0*/  @UP0 UMOV UR6, UR6 ;  /* 0x0000000600060c82 */ /* 0x000fe40008000000 */
[----:B------:R3:W-:Y:S01]  /*21d0*/  @UP1 UTCBAR [UR6], URZ ;  /* 0x000000ff060013e9 */ /* 0x0007e200080000ff */
[----:B------:R-:W-:Y:S06]  /*21e0*/  BAR.SYNC.DEFER_BLOCKING 0x0 ;  /* 0x0000000000007b1d */ /* 0x000fec0000010000 */
[----:B------:R-:W5:Y:S02]  /*21f0*/  SYNCS.PHASECHK.TRANS64.TRYWAIT P0, [UR28+0xf020], R2 ;  /* 0x00f02002ff0075a7 */ /* 0x000f64000800111c */
[----:B---3-5:R-:W-:Y:S05]  /*2200*/  @!P0 BRA `(.L_x_63) ;  /* 0x0000000800fc8947 */ /* 0x028fea0003800000 */
.L_x_77:
[----:B------:R-:W-:Y:S02]  /*2210*/  UIADD3 UR9, UPT, UPT, UR9, 0x1, URZ ;  /* 0x0000000109097890 */ /* 0x000fe4000fffe0ff */
[----:B------:R-:W-:Y:S02]  /*2220*/  UIADD3 UR18, UPT, UPT, UR18, 0x20, URZ ;  /* 0x0000002012127890 */ /* 0x000fe4000fffe0ff */
[----:B------:R-:W-:-:S04]  /*2230*/  UISETP.NE.U32.AND UP0, UPT, UR9, 0x3, UPT ;  /* 0x000000030900788c */ /* 0x000fc8000bf05070 */
[----:B------:R-:W-:Y:S02]  /*2240*/  USEL UR5, URZ, 0x1, UP0 ;  /* 0x00000001ff057887 */ /* 0x000fe40008000000 */
[----:B------:R-:W-:Y:S02]  /*2250*/  USEL UR9, UR9, URZ, UP0 ;  /* 0x000000ff09097287 */ /* 0x000fe40008000000 */
[----:B--2---:R-:W-:Y:S02]  /*2260*/  UISETP.GE.AND UP0, UPT, UR18, UR29, UPT ;  /* 0x0000001d1200728c */ /* 0x004fe4000bf06270 */
[----:B------:R-:W-:-:S07]  /*2270*/  ULOP3.LUT UR4, UR4, UR5, URZ, 0x3c, !UPT ;  /* 0x0000000504047292 */ /* 0x000fce000f8e3cff */
[----:B------:R-:W-:Y:S05]  /*2280*/  BRA.U !UP0, `(.L_x_64) ;  /* 0xfffffff908ec7547 */ /* 0x000fea000b83ffff */
.L_x_57:
[----:B---3-5:R-:W-:Y:S06]  /*2290*/  BAR.SYNC.DEFER_BLOCKING 0x0 ;  /* 0x0000000000007b1d */ /* 0x028fec0000010000 */
[----:B------:R-:W-:Y:S04]  /*22a0*/  BSSY.RECONVERGENT B5, `(.L_x_65) ;  /* 0x0000004000057945 */ /* 0x000fe80003800200 */
[----:B------:R-:W-:Y:S05]  /*22b0*/  @P3 BRA `(.L_x_66) ;  /* 0x0000000000083947 */ /* 0x000fea0003800000 */
[----:B------:R-:W2:Y:S02]  /*22c0*/  SYNCS.CCTL.IV [UR8+0xf000] ;  /* 0x00f00000ff0079b1 */ /* 0x000ea40008000008 */
[----:B--2---:R-:W2:Y:S02]  /*22d0*/  SYNCS.CCTL.IV [UR8+0xf020] ;  /* 0x00f02000ff0079b1 */ /* 0x004ea40008000008 */
.L_x_66:
[----:B------:R-:W-:Y:S05]  /*22e0*/  BSYNC.RECONVERGENT B5 ;  /* 0x0000000000057941 */ /* 0x000fea0003800200 */
.L_x_65:
[----:B--2---:R-:W-:Y:S06]  /*22f0*/  BAR.SYNC.DEFER_BLOCKING 0x0 ;  /* 0x0000000000007b1d */ /* 0x004fec0000010000 */
[----:B------:R-:W-:Y:S04]  /*2300*/  BSSY.RECONVERGENT B5, `(.L_x_67) ;  /* 0x0000004000057945 */ /* 0x000fe80003800200 */
[----:B------:R-:W-:Y:S05]  /*2310*/  @P3 BRA `(.L_x_68) ;  /* 0x0000000000083947 */ /* 0x000fea0003800000 */
[----:B------:R-:W2:Y:S02]  /*2320*/  SYNCS.CCTL.IV [UR8+0xf008] ;  /* 0x00f00800ff0079b1 */ /* 0x000ea40008000008 */
[----:B--2---:R-:W2:Y:S02]  /*2330*/  SYNCS.CCTL.IV [UR8+0xf028] ;  /* 0x00f02800ff0079b1 */ /* 0x004ea40008000008 */
.L_x_68:
[----:B------:R-:W-:Y:S05]  /*2340*/  BSYNC.RECONVERGENT B5 ;  /* 0x0000000000057941 */ /* 0x000fea0003800200 */
.L_x_67:
[----:B--2---:R-:W-:Y:S06]  /*2350*/  BAR.SYNC.DEFER_BLOCKING 0x0 ;  /* 0x0000000000007b1d */ /* 0x004fec0000010000 */
[----:B------:R-:W-:Y:S04]  /*2360*/  BSSY.RECONVERGENT B5, `(.L_x_69) ;  /* 0x0000004000057945 */ /* 0x000fe80003800200 */
[----:B------:R-:W-:Y:S05]  /*2370*/  @P3 BRA `(.L_x_70) ;  /* 0x0000000000083947 */ /* 0x000fea0003800000 */
[----:B------:R-:W2:Y:S02]  /*2380*/  SYNCS.CCTL.IV [UR8+0xf010] ;  /* 0x00f01000ff0079b1 */ /* 0x000ea40008000008 */
[----:B--2---:R-:W2:Y:S02]  /*2390*/  SYNCS.CCTL.IV [UR8+0xf030] ;  /* 0x00f03000ff0079b1 */ /* 0x004ea40008000008 */
.L_x_70:
[----:B------:R-:W-:Y:S05]  /*23a0*/  BSYNC.RECONVERGENT B5 ;  /* 0x0000000000057941 */ /* 0x000fea0003800200 */
.L_x_69:
[----:B------:R-:W-:Y:S01]  /*23b0*/  ULOP3.LUT UR22, UR22, 0x3, URZ, 0xc0, !UPT ;  /* 0x0000000316167892 */ /* 0x000fe2000f8ec0ff */
[C---:B------:R-:W-:Y:S01]  /*23c0*/  IMAD.SHL.U32 R2, R0.reuse, 0x10, RZ ;  /* 0x0000001000027824 */ /* 0x040fe200078e00ff */
[----:B------:R-:W-:Y:S01]  /*23d0*/  UMOV UR6, UR19 ;  /* 0x0000001300067c82 */ /* 0x000fe20008000000 */
[C---:B------:R-:W-:Y:S01]  /*23e0*/  IMAD.SHL.U32 R132, R0.reuse, 0x40, RZ ;  /* 0x0000004000847824 */ /* 0x040fe200078e00ff */
[----:B------:R-:W-:Y:S01]  /*23f0*/  ULEA UR4, UR22, UR23, 0x15 ;  /* 0x0000001716047291 */ /* 0x000fe2000f8ea8ff */
[----:B------:R-:W-:Y:S01]  /*2400*/  IMAD.SHL.U32 R3, R0, 0x80, RZ ;  /* 0x0000008000037824 */ /* 0x000fe200078e00ff */
[----:B------:R-:W-:Y:S01]  /*2410*/  LOP3.LUT R2, R2, 0x70, RZ, 0xc0, !PT ;  /* 0x0000007002027812 */ /* 0x000fe200078ec0ff */
[----:B------:R-:W-:Y:S01]  /*2420*/  IMAD.SHL.U32 R0, R0, 0x400, RZ ;  /* 0x0000040000007824 */ /* 0x000fe200078e00ff */
[----:B------:R-:W-:Y:S01]  /*2430*/  LOP3.LUT R133, R132, 0x1800, RZ, 0xc0, !PT ;  /* 0x0000180084857812 */ /* 0x000fe200078ec0ff */
[----:B------:R-:W-:Y:S01]  /*2440*/  ULEA UR5, UR22, UR15, 0x6 ;  /* 0x0000000f16057291 */ /* 0x000fe2000f8e30ff */
[----:B------:R-:W-:-:S02]  /*2450*/  LOP3.LUT R2, R2, 0x780, R3, 0xf8, !PT ;  /* 0x0000078002027812 */ /* 0x000fc400078ef803 */
[----:B------:R-:W-:Y:S02]  /*2460*/  ELECT P0, URZ, PT ;  /* 0x0000000000ff782f */ /* 0x000fe40003800000 */
[----:B------:R-:W-:Y:S01]  /*2470*/  LOP3.LUT R133, R133, 0x4000, R0, 0xf8, !PT ;  /* 0x0000400085857812 */ /* 0x000fe200078ef800 */
[----:B----4-:R-:W-:Y:S01]  /*2480*/  LDTM.16dp32bit_t0_t15.x128 R4, tmem[UR4] ;  /* 0x00000004000479ee */ /* 0x010fe20008b80000 */
[----:B------:R-:W3:Y:S01]  /*2490*/  LDTM.16dp32bit_t16_t31.x128 R4, tmem[UR4+0x80] ;  /* 0x00008004000479ee */ /* 0x000ee20008ba0000 */
[----:B------:R-:W-:Y:S01]  /*24a0*/  NOP ;  /* 0x0000000000007918 */ /* 0x000fe20000000000 */
[----:B------:R-:W-:Y:S01]  /*24b0*/  ULEA UR4, UR22, UR8, 0xd ;  /* 0x0000000816047291 */ /* 0x000fe2000f8e68ff */
[----:B------:R-:W-:-:S04]  /*24c0*/  LOP3.LUT R0, R133, R2, RZ, 0xfc, !PT ;  /* 0x0000000285007212 */ /* 0x000fc800078efcff */
[C---:B------:R-:W-:Y:S02]  /*24d0*/  LOP3.LUT R2, R0.reuse, 0x10, RZ, 0x3c, !PT ;  /* 0x0000001000027812 */ /* 0x040fe400078e3cff */
[----:B------:R-:W-:Y:S02]  /*24e0*/  LOP3.LUT R3, R0, 0x20, RZ, 0x3c, !PT ;  /* 0x0000002000037812 */ /* 0x000fe400078e3cff */
[----:B---3--:R-:W-:Y:S02]  /*24f0*/  F2FP.F16.F32.PACK_AB R4, R5, R4 ;  /* 0x000000040504723e */ /* 0x008fe400000000ff */
[----:B------:R-:W-:Y:S02]  /*2500*/  F2FP.F16.F32.PACK_AB R68, R69, R68 ;  /* 0x000000444544723e */ /* 0x000fe400000000ff */
[----:B------:R-:W-:Y:S02]  /*2510*/  F2FP.F16.F32.PACK_AB R5, R7, R6 ;  /* 0x000000060705723e */ /* 0x000fe400000000ff */
[----:B------:R-:W-:-:S02]  /*2520*/  F2FP.F16.F32.PACK_AB R12, R13, R12 ;  /* 0x0000000c0d0c723e */ /* 0x000fc400000000ff */
[----:B------:R-:W-:Y:S02]  /*2530*/  F2FP.F16.F32.PACK_AB R69, R71, R70 ;  /* 0x000000464745723e */ /* 0x000fe400000000ff */
[----:B------:R-:W-:Y:S02]  /*2540*/  F2FP.F16.F32.PACK_AB R76, R77, R76 ;  /* 0x0000004c4d4c723e */ /* 0x000fe400000000ff */
[----:B------:R-:W-:Y:S02]  /*2550*/  F2FP.F16.F32.PACK_AB R6, R9, R8 ;  /* 0x000000080906723e */ /* 0x000fe400000000ff */
[----:B------:R-:W-:Y:S02]  /*2560*/  F2FP.F16.F32.PACK_AB R7, R11, R10 ;  /* 0x0000000a0b07723e */ /* 0x000fe400000000ff */
[----:B------:R-:W-:Y:S02]  /*2570*/  F2FP.F16.F32.PACK_AB R13, R15, R14 ;  /* 0x0000000e0f0d723e */ /* 0x000fe400000000ff */
[----:B------:R-:W-:Y:S01]  /*2580*/  F2FP.F16.F32.PACK_AB R70, R73, R72 ;  /* 0x000000484946723e */ /* 0x000fe200000000ff */
[----:B--2---:R-:W-:Y:S01]  /*2590*/  STS.128 [R0+UR8], R4 ;  /* 0x0000000400007988 */ /* 0x004fe20008000c08 */
[----:B------:R-:W-:-:S02]  /*25a0*/  F2FP.F16.F32.PACK_AB R71, R75, R74 ;  /* 0x0000004a4b47723e */ /* 0x000fc400000000ff */
[----:B------:R-:W-:Y:S02]  /*25b0*/  F2FP.F16.F32.PACK_AB R77, R79, R78 ;  /* 0x0000004e4f4d723e */ /* 0x000fe400000000ff */
[----:B------:R-:W-:Y:S01]  /*25c0*/  F2FP.F16.F32.PACK_AB R14, R17, R16 ;  /* 0x00000010110e723e */ /* 0x000fe200000000ff */
[----:B------:R-:W-:Y:S01]  /*25d0*/  STS.128 [R0+UR8+0x2000], R68 ;  /* 0x0020004400007988 */ /* 0x000fe20008000c08 */
[----:B------:R-:W-:Y:S02]  /*25e0*/  F2FP.F16.F32.PACK_AB R15, R19, R18 ;  /* 0x00000012130f723e */ /* 0x000fe400000000ff */
[----:B------:R-:W-:Y:S02]  /*25f0*/  F2FP.F16.F32.PACK_AB R20, R21, R20 ;  /* 0x000000141514723e */ /* 0x000fe400000000ff */
[----:B------:R-:W-:Y:S01]  /*2600*/  F2FP.F16.F32.PACK_AB R78, R81, R80 ;  /* 0x00000050514e723e */ /* 0x000fe200000000ff */
[----:B------:R-:W-:Y:S01]  /*2610*/  STS.128 [R2+UR8], R12 ;  /* 0x0000000c02007988 */ /* 0x000fe20008000c08 */
[----:B------:R-:W-:-:S02]  /*2620*/  F2FP.F16.F32.PACK_AB R79, R83, R82 ;  /* 0x00000052534f723e */ /* 0x000fc400000000ff */
[----:B------:R-:W-:Y:S02]  /*2630*/  F2FP.F16.F32.PACK_AB R84, R85, R84 ;  /* 0x000000545554723e */ /* 0x000fe400000000ff */
[----:B------:R-:W-:Y:S01]  /*2640*/  F2FP.F16.F32.PACK_AB R21, R23, R22 ;  /* 0x000000161715723e */ /* 0x000fe200000000ff */
[----:B------:R2:W-:Y:S01]  /*2650*/  STS.128 [R2+UR8+0x2000], R76 ;  /* 0x0020004c02007988 */ /* 0x0005e20008000c08 */
[----:B------:R-:W-:Y:S02]  /*2660*/  F2FP.F16.F32.PACK_AB R28, R29, R28 ;  /* 0x0000001c1d1c723e */ /* 0x000fe400000000ff */
[----:B------:R-:W-:Y:S02]  /*2670*/  F2FP.F16.F32.PACK_AB R85, R87, R86 ;  /* 0x000000565755723e */ /* 0x000fe400000000ff */
[----:B------:R-:W-:Y:S02]  /*2680*/  F2FP.F16.F32.PACK_AB R92, R93, R92 ;  /* 0x0000005c5d5c723e */ /* 0x000fe400000000ff */
[----:B------:R-:W-:-:S02]  /*2690*/  F2FP.F16.F32.PACK_AB R22, R25, R24 ;  /* 0x000000181916723e */ /* 0x000fc400000000ff */
[----:B------:R-:W-:Y:S02]  /*26a0*/  F2FP.F16.F32.PACK_AB R23, R27, R26 ;  /* 0x0000001a1b17723e */ /* 0x000fe400000000ff */
[----:B------:R-:W-:Y:S02]  /*26b0*/  F2FP.F16.F32.PACK_AB R29, R31, R30 ;  /* 0x0000001e1f1d723e */ /* 0x000fe400000000ff */
[----:B------:R-:W-:Y:S01]  /*26c0*/  F2FP.F16.F32.PACK_AB R36, R37, R36 ;  /* 0x000000242524723e */ /* 0x000fe200000000ff */
[----:B------:R3:W-:Y:S01]  /*26d0*/  STS.128 [R3+UR8], R20 ;  /* 0x0000001403007988 */ /* 0x0007e20008000c08 */
[----:B------:R-:W-:Y:S02]  /*26e0*/  F2FP.F16.F32.PACK_AB R86, R89, R88 ;  /* 0x000000585956723e */ /* 0x000fe400000000ff */
[----:B------:R-:W-:Y:S02]  /*26f0*/  F2FP.F16.F32.PACK_AB R87, R91, R90 ;  /* 0x0000005a5b57723e */ /* 0x000fe400000000ff */
[----:B------:R-:W-:-:S02]  /*2700*/  F2FP.F16.F32.PACK_AB R93, R95, R94 ;  /* 0x0000005e5f5d723e */ /* 0x000fc400000000ff */
[----:B------:R-:W-:Y:S01]  /*2710*/  F2FP.F16.F32.PACK_AB R100, R101, R100 ;  /* 0x000000646564723e */ /* 0x000fe200000000ff */
[----:B------:R3:W-:Y:S01]  /*2720*/  STS.128 [R3+UR8+0x2000], R84 ;  /* 0x0020005403007988 */ /* 0x0007e20008000c08 */
[----:B------:R-:W-:Y:S02]  /*2730*/  F2FP.F16.F32.PACK_AB R30, R33, R32 ;  /* 0x00000020211e723e */ /* 0x000fe400000000ff */
[----:B------:R-:W-:Y:S02]  /*2740*/  F2FP.F16.F32.PACK_AB R31, R35, R34 ;  /* 0x00000022231f723e */ /* 0x000fe400000000ff */
[----:B------:R-:W-:Y:S02]  /*2750*/  F2FP.F16.F32.PACK_AB R37, R39, R38 ;  /* 0x000000262725723e */ /* 0x000fe400000000ff */
[----:B------:R-:W-:Y:S02]  /*2760*/  F2FP.F16.F32.PACK_AB R44, R45, R44 ;  /* 0x0000002c2d2c723e */ /* 0x000fe400000000ff */
[----:B------:R-:W-:-:S02]  /*2770*/  F2FP.F16.F32.PACK_AB R94, R97, R96 ;  /* 0x00000060615e723e */ /* 0x000fc400000000ff */
[----:B------:R-:W-:Y:S02]  /*2780*/  F2FP.F16.F32.PACK_AB R95, R99, R98 ;  /* 0x00000062635f723e */ /* 0x000fe400000000ff */
[----:B------:R-:W-:Y:S02]  /*2790*/  F2FP.F16.F32.PACK_AB R101, R103, R102 ;  /* 0x000000666765723e */ /* 0x000fe400000000ff */
[----:B------:R-:W-:Y:S02]  /*27a0*/  F2FP.F16.F32.PACK_AB R108, R109, R108 ;  /* 0x0000006c6d6c723e */ /* 0x000fe400000000ff */
[----:B------:R-:W-:Y:S02]  /*27b0*/  LOP3.LUT R8, R0, 0x30, RZ, 0x3c, !PT ;  /* 0x0000003000087812 */ /* 0x000fe400078e3cff */
[----:B------:R-:W-:Y:S02]  /*27c0*/  F2FP.F16.F32.PACK_AB R38, R41, R40 ;  /* 0x000000282926723e */ /* 0x000fe400000000ff */
[----:B------:R-:W-:Y:S01]  /*27d0*/  F2FP.F16.F32.PACK_AB R39, R43, R42 ;  /* 0x0000002a2b27723e */ /* 0x000fe200000000ff */
[----:B------:R3:W-:Y:S01]  /*27e0*/  STS.128 [R8+UR8], R28 ;  /* 0x0000001c08007988 */ /* 0x0007e20008000c08 */
[----:B------:R-:W-:-:S02]  /*27f0*/  F2FP.F16.F32.PACK_AB R45, R47, R46 ;  /* 0x0000002e2f2d723e */ /* 0x000fc400000000ff */
[----:B------:R-:W-:Y:S01]  /*2800*/  F2FP.F16.F32.PACK_AB R52, R53, R52 ;  /* 0x000000343534723e */ /* 0x000fe200000000ff */
[----:B------:R3:W-:Y:S01]  /*2810*/  STS.128 [R8+UR8+0x2000], R92 ;  /* 0x0020005c08007988 */ /* 0x0007e20008000c08 */
[----:B------:R-:W-:Y:S02]  /*2820*/  F2FP.F16.F32.PACK_AB R102, R105, R104 ;  /* 0x000000686966723e */ /* 0x000fe400000000ff */
[----:B------:R-:W-:Y:S02]  /*2830*/  F2FP.F16.F32.PACK_AB R103, R107, R106 ;  /* 0x0000006a6b67723e */ /* 0x000fe400000000ff */
[----:B------:R-:W-:Y:S02]  /*2840*/  F2FP.F16.F32.PACK_AB R109, R111, R110 ;  /* 0x0000006e6f6d723e */ /* 0x000fe400000000ff */
[----:B------:R-:W-:Y:S02]  /*2850*/  F2FP.F16.F32.PACK_AB R116, R117, R116 ;  /* 0x000000747574723e */ /* 0x000fe400000000ff */
[----:B------:R-:W-:-:S02]  /*2860*/  LOP3.LUT R9, R0, 0x40, RZ, 0x3c, !PT ;  /* 0x0000004000097812 */ /* 0x000fc400078e3cff */
[----:B------:R-:W-:Y:S02]  /*2870*/  F2FP.F16.F32.PACK_AB R46, R49, R48 ;  /* 0x00000030312e723e */ /* 0x000fe400000000ff */
[----:B------:R-:W-:Y:S01]  /*2880*/  F2FP.F16.F32.PACK_AB R47, R51, R50 ;  /* 0x00000032332f723e */ /* 0x000fe200000000ff */
[----:B------:R3:W-:Y:S01]  /*2890*/  STS.128 [R9+UR8], R36 ;  /* 0x0000002409007988 */ /* 0x0007e20008000c08 */
[----:B------:R-:W-:Y:S02]  /*28a0*/  F2FP.F16.F32.PACK_AB R53, R55, R54 ;  /* 0x000000363735723e */ /* 0x000fe400000000ff */
[----:B------:R-:W-:Y:S01]  /*28b0*/  F2FP.F16.F32.PACK_AB R60, R61, R60 ;  /* 0x0000003c3d3c723e */ /* 0x000fe200000000ff */
[----:B------:R3:W-:Y:S01]  /*28c0*/  STS.128 [R9+UR8+0x2000], R100 ;  /* 0x0020006409007988 */ /* 0x0007e20008000c08 */
[----:B------:R-:W-:Y:S02]  /*28d0*/  F2FP.F16.F32.PACK_AB R110, R113, R112 ;  /* 0x00000070716e723e */ /* 0x000fe400000000ff */
[----:B------:R-:W-:-:S02]  /*28e0*/  F2FP.F16.F32.PACK_AB R111, R115, R114 ;  /* 0x00000072736f723e */ /* 0x000fc400000000ff */
        /* <DEDUP_REMOVED lines=11> */
[----:B--2---:R-:W-:Y:S02]  /*29a0*/  LOP3.LUT R2, R0, 0x60, RZ, 0x3c, !PT ;  /* 0x0000006000027812 */ /* 0x004fe400078e3cff */
[----:B------:R-:W-:Y:S02]  /*29b0*/  F2FP.F16.F32.PACK_AB R62, R65, R64 ;  /* 0x00000040413e723e */ /* 0x000fe400000000ff */
[----:B------:R-:W-:Y:S01]  /*29c0*/  F2FP.F16.F32.PACK_AB R63, R67, R66 ;  /* 0x00000042433f723e */ /* 0x000fe200000000ff */
[----:B------:R3:W-:Y:S01]  /*29d0*/  STS.128 [R2+UR8], R52 ;  /* 0x0000003402007988 */ /* 0x0007e20008000c08 */
[----:B------:R-:W-:-:S02]  /*29e0*/  F2FP.F16.F32.PACK_AB R126, R129, R128 ;  /* 0x00000080817e723e */ /* 0x000fc400000000ff */
[----:B------:R-:W-:Y:S01]  /*29f0*/  F2FP.F16.F32.PACK_AB R127, R131, R130 ;  /* 0x00000082837f723e */ /* 0x000fe200000000ff */
[----:B------:R3:W-:Y:S01]  /*2a00*/  STS.128 [R2+UR8+0x2000], R116 ;  /* 0x0020007402007988 */ /* 0x0007e20008000c08 */
[----:B------:R-:W-:-:S05]  /*2a10*/  LOP3.LUT R0, R0, 0x70, RZ, 0x3c, !PT ;  /* 0x0000007000007812 */ /* 0x000fca00078e3cff */
[----:B------:R3:W-:Y:S04]  /*2a20*/  STS.128 [R0+UR8], R60 ;  /* 0x0000003c00007988 */ /* 0x0007e80008000c08 */
[----:B------:R3:W-:Y:S01]  /*2a30*/  STS.128 [R0+UR8+0x2000], R124 ;  /* 0x0020007c00007988 */ /* 0x0007e20008000c08 */
[----:B------:R2:W-:Y:S06]  /*2a40*/  MEMBAR.ALL.CTA ;  /* 0x0000000000007992 */ /* 0x0005ec0000008000 */
[----:B--2---:R-:W2:Y:S02]  /*2a50*/  FENCE.VIEW.ASYNC.S ;  /* 0x00000000000073c6 */ /* 0x004ea40000000000 */
[----:B--2---:R-:W-:Y:S06]  /*2a60*/  BAR.SYNC.DEFER_BLOCKING 0x0 ;  /* 0x0000000000007b1d */ /* 0x004fec0000010000 */
[----:B------:R3:W-:Y:S01]  /*2a70*/  UTMASTG.2D [UR4], [UR20] ;  /* 0x00000004140073b5 */ /* 0x0007e20008008000 */
[----:B------:R0:W-:Y:S01]  /*2a80*/  UTMACMDFLUSH ;  /* 0x00000000000079b7 */ /* 0x0001e20000000000 */
[----:B------:R-:W-:-:S04]  /*2a90*/  DEPBAR.LE SB0, 0x0 ;  /* 0x000080000000791a */ /* 0x000fc80000000000 */
[----:B------:R-:W-:Y:S08]  /*2aa0*/  BAR.SYNC.DEFER_BLOCKING 0x0 ;  /* 0x0000000000007b1d */ /* 0x000ff00000010000 */
[----:B------:R-:W-:Y:S06]  /*2ab0*/  BAR.SYNC.DEFER_BLOCKING 0x0 ;  /* 0x0000000000007b1d */ /* 0x000fec0000010000 */
[----:B---3--:R-:W-:Y:S05]  /*2ac0*/  @P2 BRA `(.L_x_71) ;  /* 0x0000000000a02947 */ /* 0x008fea0003800000 */
[----:B------:R-:W2:Y:S01]  /*2ad0*/  S2UR UR5, SR_CgaCtaId ;  /* 0x00000000000579c3 */ /* 0x000ea20000008800 */
[----:B------:R-:W-:Y:S01]  /*2ae0*/  NOP ;  /* 0x0000000000007918 */ /* 0x000fe20000000000 */
[----:B------:R-:W-:Y:S01]  /*2af0*/  UMOV UR4, 0x50 ;  /* 0x0000005000047882 */ /* 0x000fe20000000000 */
[----:B------:R-:W-:Y:S02]  /*2b00*/  IMAD.U32 R0, RZ, RZ, UR23 ;  /* 0x00000017ff007e24 */ /* 0x000fe4000f8e00ff */
[----:B------:R-:W-:Y:S02]  /*2b10*/  IMAD.MOV.U32 R3, RZ, RZ, 0xff ;  /* 0x000000ffff037424 */ /* 0x000fe400078e00ff */
[----:B------:R-:W-:Y:S01]  /*2b20*/  IMAD.MOV.U32 R7, RZ, RZ, 0x1 ;  /* 0x00000001ff077424 */ /* 0x000fe200078e00ff */
[----:B------:R-:W-:-:S04]  /*2b30*/  LOP3.LUT R0, R0, 0xffff, RZ, 0xc0, !PT ;  /* 0x0000ffff00007812 */ /* 0x000fc800078ec0ff */
[----:B------:R-:W-:-:S05]  /*2b40*/  SHF.R.U32.HI R0, RZ, 0x5, R0 ;  /* 0x00000005ff007819 */ /* 0x000fca0000011600 */
[----:B------:R-:W-:Y:S01]  /*2b50*/  VIADD R2, R0, 0x10 ;  /* 0x0000001000027836 */ /* 0x000fe20000000000 */
[----:B------:R-:W-:Y:S01]  /*2b60*/  SHF.L.U32 R0, R3, R0, RZ ;  /* 0x0000000003007219 */ /* 0x000fe200000006ff */
[----:B--2---:R-:W-:-:S03]  /*2b70*/  ULEA UR6, UR5, UR4, 0x18 ;  /* 0x0000000405067291 */ /* 0x004fc6000f8ec0ff */
[----:B------:R-:W-:-:S04]  /*2b80*/  SHF.L.U32 R3, R7, R2, RZ ;  /* 0x0000000207037219 */ /* 0x000fc800000006ff */
[----:B------:R-:W-:Y:S02]  /*2b90*/  LOP3.LUT R0, R3, R0, RZ, 0xfc, !PT ;  /* 0x0000000003007212 */ /* 0x000fe400078efcff */
[----:B------:R-:W2:Y:S02]  /*2ba0*/  LDS R5, [UR6] ;  /* 0x00000006ff057984 */ /* 0x000ea40008000800 */
[C---:B------:R-:W-:Y:S02]  /*2bb0*/  LOP3.LUT R2, R0.reuse, 0xffff, RZ, 0xc0, !PT ;  /* 0x0000ffff00027812 */ /* 0x040fe400078ec0ff */
[----:B--2---:R-:W-:-:S04]  /*2bc0*/  LOP3.LUT R3, R0, 0xffff, R5, 0x80, !PT ;  /* 0x0000ffff00037812 */ /* 0x004fc800078e8005 */
[----:B------:R-:W-:-:S13]  /*2bd0*/  ISETP.NE.AND P0, PT, R3, R2, PT ;  /* 0x000000020300720c */ /* 0x000fda0003f05270 */
[----:B------:R-:W-:Y:S05]  /*2be0*/  @P0 BRA `(.L_x_72) ;  /* 0x0000000000500947 */ /* 0x000fea0003800000 */
[----:B------:R-:W-:Y:S02]  /*2bf0*/  SHF.R.U32.HI R5, RZ, 0x10, R5 ;  /* 0x00000010ff057819 */ /* 0x000fe40000011605 */
[----:B------:R-:W-:-:S04]  /*2c00*/  SHF.R.U32.HI R2, RZ, 0x10, R0 ;  /* 0x00000010ff027819 */ /* 0x000fc80000011600 */
[----:B------:R-:W-:-:S04]  /*2c10*/  LOP3.LUT R5, R5, R2, RZ, 0xc0, !PT ;  /* 0x0000000205057212 */ /* 0x000fc800078ec0ff */
[----:B------:R-:W-:-:S13]  /*2c20*/  ISETP.NE.AND P0, PT, R5, R2, PT ;  /* 0x000000020500720c */ /* 0x000fda0003f05270 */
[----:B------:R-:W-:Y:S05]  /*2c30*/  @P0 BRA `(.L_x_73) ;  /* 0x0000000000300947 */ /* 0x000fea0003800000 */
[----:B------:R-:W-:Y:S01]  /*2c40*/  R2UR UR4, R0 ;  /* 0x00000000000472ca */ /* 0x000fe200000e0000 */
[----:B------:R-:W-:Y:S01]  /*2c50*/  VOTEU.ANY UR5, UPT, PT ;  /* 0x0000000000057886 */ /* 0x000fe200038e0100 */
[----:B------:R-:W2:Y:S01]  /*2c60*/  S2R R0, SR_LANEID ;  /* 0x0000000000007919 */ /* 0x000ea20000000000 */
[----:B------:R-:W-:-:S10]  /*2c70*/  UFLO.U32 UR5, UR5 ;  /* 0x00000005000572bd */ /* 0x000fd400080e0000 */
[----:B------:R-:W-:-:S06]  /*2c80*/  ULOP3.LUT UR4, URZ, UR4, URZ, 0x33, !UPT ;  /* 0x00000004ff047292 */ /* 0x000fcc000f8e33ff */
[----:B------:R-:W-:-:S04]  /*2c90*/  IMAD.U32 R2, RZ, RZ, UR4 ;  /* 0x00000004ff027e24 */ /* 0x000fc8000f8e00ff */
[----:B------:R-:W3:Y:S02]  /*2ca0*/  REDUX UR7, R2 ;  /* 0x00000000020773c4 */ /* 0x000ee40000000000 */
[----:B------:R4:W-:Y:S01]  /*2cb0*/  UTCATOMSWS.AND URZ, UR4 ;  /* 0x0000000400ff79e3 */ /* 0x0009e20008000000 */
[----:B--2---:R-:W-:Y:S01]  /*2cc0*/  ISETP.EQ.U32.AND P0, PT, R0, UR5, PT ;  /* 0x0000000500007c0c */ /* 0x004fe2000bf02070 */
[----:B---3--:R-:W-:-:S12]  /*2cd0*/  IMAD.U32 R0, RZ, RZ, UR7 ;  /* 0x00000007ff007e24 */ /* 0x008fd8000f8e00ff */
[----:B------:R4:W-:Y:S01]  /*2ce0*/  @P0 ATOMS.AND RZ, [UR6], R0 ;  /* 0x00000000ffff098c */ /* 0x0009e2000a800006 */
[----:B------:R-:W-:Y:S05]  /*2cf0*/  BRA `(.L_x_71) ;  /* 0x0000000000147947 */ /* 0x000fea0003800000 */
.L_x_73:
[----:B------:R-:W-:-:S07]  /*2d00*/  MOV R2, 0x2d20 ;  /* 0x00002d2000027802 */ /* 0x000fce0000000f00 */
[----:B-1----:R-:W-:Y:S05]  /*2d10*/  CALL.REL.NOINC `($__internal_0_$__cuda_sm10x_tcgen05_guardrail_trap_col_being_dealloced_not_returned_by_alloc) ;  /* 0x0000000000447944 */ /* 0x002fea0003c00000 */
[----:B------:R-:W-:Y:S05]  /*2d20*/  BRA `(.L_x_71) ;  /* 0x0000000000087947 */ /* 0x000fea0003800000 */
.L_x_72:
[----:B------:R-:W-:-:S07]  /*2d30*/  MOV R2, 0x2d50 ;  /* 0x00002d5000027802 */ /* 0x000fce0000000f00 */
[----:B-1----:R-:W-:Y:S05]  /*2d40*/  CALL.REL.NOINC `($__internal_2_$__cuda_sm10x_tcgen05_guardrail_trap_unallocated_columns_being_dealloced) ;  /* 0x0000000000507944 */ /* 0x002fea0003c00000 */
.L_x_71:
[----:B------:R-:W-:Y:S01]  /*2d50*/  NOP ;  /* 0x0000000000007918 */ /* 0x000fe20000000000 */
[----:B----4-:R-:W-:Y:S05]  /*2d60*/  EXIT ;  /* 0x000000000000794d */ /* 0x010fea0003800000 */
.L_x_58:
[----:B------:R-:W2:Y:S02]  /*2d70*/  SYNCS.PHASECHK.TRANS64.TRYWAIT P0, [UR8+0xf000], RZ ;  /* 0x00f000ffff0075a7 */ /* 0x000ea40008001108 */
[----:B--2---:R-:W-:Y:S05]  /*2d80*/  @!P0 BRA `(.L_x_58) ;  /* 0xfffffffc00f88947 */ /* 0x004fea000383ffff */
[----:B------:R-:W-:Y:S05]  /*2d90*/  BRA `(.L_x_74) ;  /* 0xffffffec00947947 */ /* 0x000fea000383ffff */
.L_x_60:
[----:B------:R-:W2:Y:S02]  /*2da0*/  SYNCS.PHASECHK.TRANS64.TRYWAIT P1, [UR8+0xf020], RZ ;  /* 0x00f020ffff0075a7 */ /* 0x000ea40008021108 */
[----:B--2---:R-:W-:Y:S05]  /*2db0*/  @!P1 BRA `(.L_x_60) ;  /* 0xfffffffc00f89947 */ /* 0x004fea000383ffff */
[----:B------:R-:W-:Y:S05]  /*2dc0*/  BRA `(.L_x_75) ;  /* 0xfffffff000087947 */ /* 0x000fea000383ffff */
.L_x_61:
[----:B------:R-:W3:Y:S02]  /*2dd0*/  SYNCS.PHASECHK.TRANS64.TRYWAIT P0, [UR28+0xf000], R2 ;  /* 0x00f00002ff0075a7 */ /* 0x000ee4000800111c */
[----:B---3--:R-:W-:Y:S05]  /*2de0*/  @!P0 BRA `(.L_x_61) ;  /* 0xfffffffc00f88947 */ /* 0x008fea000383ffff */
[----:B------:R-:W-:Y:S05]  /*2df0*/  BRA `(.L_x_76) ;  /* 0xfffffff000887947 */ /* 0x000fea000383ffff */
.L_x_63:
[----:B------:R-:W3:Y:S02]  /*2e00*/  SYNCS.PHASECHK.TRANS64.TRYWAIT P0, [UR28+0xf020], R2 ;  /* 0x00f02002ff0075a7 */ /* 0x000ee4000800111c */
[----:B---3--:R-:W-:Y:S05]  /*2e10*/  @!P0 BRA `(.L_x_63) ;  /* 0xfffffffc00f88947 */ /* 0x008fea000383ffff */
[----:B------:R-:W-:Y:S05]  /*2e20*/  BRA `(.L_x_77) ;  /* 0xfffffff000f87947 */ /* 0x000fea000383ffff */
        .weak           $__internal_0_$__cuda_sm10x_tcgen05_guardrail_trap_col_being_dealloced_not_returned_by_alloc
        .type           $__internal_0_$__cuda_sm10x_tcgen05_guardrail_trap_col_being_dealloced_not_returned_by_alloc,@function
        .size           $__internal_0_$__cuda_sm10x_tcgen05_guardrail_trap_col_being_dealloced_not_returned_by_alloc,($__internal_1_$__cuda_sm10x_tcgen05_guardrail_trap_phase_invalid_during_alloc - $__internal_0_$__cuda_sm10x_tcgen05_guardrail_trap_col_being_dealloced_not_returned_by_alloc)
$__internal_0_$__cuda_sm10x_tcgen05_guardrail_trap_col_being_dealloced_not_returned_by_alloc:
[----:B------:R-:W-:Y:S05]  /*2e30*/  BPT.TRAP 0x1 ;  /* 0x000000040000795c */ /* 0x000fea0000300000 */
[----:B------:R-:W-:-:S04]  /*2e40*/  IMAD.MOV.U32 R3, RZ, RZ, 0x0 ;  /* 0x00000000ff037424 */ /* 0x000fc800078e00ff */
[----:B------:R-:W-:Y:S05]  /*2e50*/  RET.REL.NODEC R2 `(gluon_tcgen05) ;  /* 0xffffffd002687950 */ /* 0x000fea0003c3ffff */
        .weak           $__internal_1_$__cuda_sm10x_tcgen05_guardrail_trap_phase_invalid_during_alloc
        .type           $__internal_1_$__cuda_sm10x_tcgen05_guardrail_trap_phase_invalid_during_alloc,@function
        .size           $__internal_1_$__cuda_sm10x_tcgen05_guardrail_trap_phase_invalid_during_alloc,($__internal_2_$__cuda_sm10x_tcgen05_guardrail_trap_unallocated_columns_being_dealloced - $__internal_1_$__cuda_sm10x_tcgen05_guardrail_trap_phase_invalid_during_alloc)
$__internal_1_$__cuda_sm10x_tcgen05_guardrail_trap_phase_invalid_during_alloc:
[----:B------:R-:W-:Y:S05]  /*2e60*/  BPT.TRAP 0x1 ;  /* 0x000000040000795c */ /* 0x000fea0000300000 */
[----:B------:R-:W-:-:S04]  /*2e70*/  IMAD.MOV.U32 R3, RZ, RZ, 0x0 ;  /* 0x00000000ff037424 */ /* 0x000fc800078e00ff */
[----:B------:R-:W-:Y:S05]  /*2e80*/  RET.REL.NODEC R2 `(gluon_tcgen05) ;  /* 0xffffffd0025c7950 */ /* 0x000fea0003c3ffff */
        .weak           $__internal_2_$__cuda_sm10x_tcgen05_guardrail_trap_unallocated_columns_being_dealloced
        .type           $__internal_2_$__cuda_sm10x_tcgen05_guardrail_trap_unallocated_columns_being_dealloced,@function
        .size           $__internal_2_$__cuda_sm10x_tcgen05_guardrail_trap_unallocated_columns_being_dealloced,(.L_x_81 - $__internal_2_$__cuda_sm10x_tcgen05_guardrail_trap_unallocated_columns_being_dealloced)
$__internal_2_$__cuda_sm10x_tcgen05_guardrail_trap_unallocated_columns_being_dealloced:
[----:B------:R-:W-:Y:S05]  /*2e90*/  BPT.TRAP 0x1 ;  /* 0x000000040000795c */ /* 0x000fea0000300000 */
[----:B------:R-:W-:-:S04]  /*2ea0*/  IMAD.MOV.U32 R3, RZ, RZ, 0x0 ;  /* 0x00000000ff037424 */ /* 0x000fc800078e00ff */
[----:B------:R-:W-:Y:S05]  /*2eb0*/  RET.REL.NODEC R2 `(gluon_tcgen05) ;  /* 0xffffffd002507950 */ /* 0x000fea0003c3ffff */
.L_x_78:
[----:B------:R-:W-:-:S00]  /*2ec0*/  BRA `(.L_x_78) ;  /* 0xfffffffc00fc7947 */ /* 0x000fc0000383ffff */
[----:B------:R-:W-:-:S00]  /*2ed0*/  NOP ;  /* 0x0000000000007918 */ /* 0x000fc00000000000 */
        /* <DEDUP_REMOVED lines=10> */
.L_x_81:


//--------------------- .nv.shared.gluon_tcgen05  --------------------------
	.section	.nv.shared.gluon_tcgen05,"aw",@nobits
	.sectionflags	@""
	.align	16
	.zero		1024


//--------------------- .nv.shared.reserved.0     --------------------------
	.section	.nv.shared.reserved.0,"aw",@nobits
	.align	8
	.weak		__nv_reservedSMEM_offset_0_alias
	.size		__nv_reservedSMEM_offset_0_alias, 0, 64
	.other		__nv_reservedSMEM_offset_0_alias,@"STO_CUDA_RESERVED_SHARED STV_DEFAULT"
__nv_reservedSMEM_offset_0_alias:
	.zero		0
.nv.shared.reserved.0:
	.zero		64
	.weak		__nv_reservedSMEM_allocation_phase
	.type		__nv_reservedSMEM_allocation_phase,@object
	.size		__nv_reservedSMEM_allocation_phase,(.L_0 - __nv_reservedSMEM_allocation_phase)
__nv_reservedSMEM_allocation_phase:
	.zero		1
.L_0:
	.zero		7
	.weak		__nv_reservedSMEM_devtool_atexit_pc
	.type		__nv_reservedSMEM_devtool_atexit_pc,@object
	.size		__nv_reservedSMEM_devtool_atexit_pc,(__nv_reservedSMEM_allocation_mask - __nv_reservedSMEM_devtool_atexit_pc)
__nv_reservedSMEM_devtool_atexit_pc:
	.zero		8
	.weak		__nv_reservedSMEM_allocation_mask
	.type		__nv_reservedSMEM_allocation_mask,@object
	.size		__nv_reservedSMEM_allocation_mask,(.L_2 - __nv_reservedSMEM_allocation_mask)
__nv_reservedSMEM_allocation_mask:
	.zero		4
.L_2:


//--------------------- .nv.constant0.gluon_tcgen05 --------------------------
	.section	.nv.constant0.gluon_tcgen05,"a",@progbits
	.sectionflags	@""
	.align	4
.nv.constant0.gluon_tcgen05:
	.zero		976


//--------------------- SYMBOLS --------------------------

	.type		.nv.reservedSmem.offset0,@object
	.size		.nv.reservedSmem.offset0,0x4
	.type		.nv.reservedSmem.cap,@object
	.size		.nv.reservedSmem.cap,0x4
